//
// Generated by NVIDIA NVVM Compiler
//
// Compiler Build ID: CL-36424714
// Cuda compilation tools, release 13.0, V13.0.88
// Based on NVVM 20.0.0
//

.version 9.0
.target sm_100
.address_size 64

	// .globl	_Z17assignment_kernelPK13__nv_bfloat16S1_PiPfii

.visible .entry _Z17assignment_kernelPK13__nv_bfloat16S1_PiPfii(
	.param .u64 .ptr .align 1 _Z17assignment_kernelPK13__nv_bfloat16S1_PiPfii_param_0,
	.param .u64 .ptr .align 1 _Z17assignment_kernelPK13__nv_bfloat16S1_PiPfii_param_1,
	.param .u64 .ptr .align 1 _Z17assignment_kernelPK13__nv_bfloat16S1_PiPfii_param_2,
	.param .u64 .ptr .align 1 _Z17assignment_kernelPK13__nv_bfloat16S1_PiPfii_param_3,
	.param .u32 _Z17assignment_kernelPK13__nv_bfloat16S1_PiPfii_param_4,
	.param .u32 _Z17assignment_kernelPK13__nv_bfloat16S1_PiPfii_param_5
)
{
	.reg .pred 	%p<40>;
	.reg .b16 	%rs<31>;
	.reg .b32 	%r<109>;
	.reg .b32 	%f<144>;
	.reg .b64 	%rd<26>;

	ld.param.u64 	%rd8, [_Z17assignment_kernelPK13__nv_bfloat16S1_PiPfii_param_0];
	ld.param.u64 	%rd11, [_Z17assignment_kernelPK13__nv_bfloat16S1_PiPfii_param_1];
	ld.param.u64 	%rd9, [_Z17assignment_kernelPK13__nv_bfloat16S1_PiPfii_param_2];
	ld.param.u64 	%rd10, [_Z17assignment_kernelPK13__nv_bfloat16S1_PiPfii_param_3];
	ld.param.u32 	%r32, [_Z17assignment_kernelPK13__nv_bfloat16S1_PiPfii_param_4];
	ld.param.u32 	%r31, [_Z17assignment_kernelPK13__nv_bfloat16S1_PiPfii_param_5];
	cvta.to.global.u64 	%rd1, %rd11;
	mov.u32 	%r33, %ctaid.x;
	mov.u32 	%r34, %ntid.x;
	mov.u32 	%r35, %tid.x;
	mad.lo.s32 	%r1, %r33, %r34, %r35;
	setp.ge.s32 	%p1, %r1, %r32;
	@%p1 bra 	$L__BB0_15;
	setp.lt.s32 	%p2, %r31, 1;
	mov.f32 	%f143, 0f7F7FFFFD;
	mov.b32 	%r108, -1;
	@%p2 bra 	$L__BB0_14;
	cvta.to.global.u64 	%rd12, %rd8;
	mul.wide.s32 	%rd13, %r1, 2;
	add.s64 	%rd14, %rd12, %rd13;
	ld.global.u16 	%rs1, [%rd14];
	// begin inline asm
	{ cvt.f32.bf16 %f16, %rs1;}

	// end inline asm
	and.b32  	%r2, %r31, 15;
	setp.lt.u32 	%p3, %r31, 16;
	mov.b32 	%r108, -1;
	mov.f32 	%f143, 0f7F7FFFFD;
	mov.b32 	%r100, 0;
	@%p3 bra 	$L__BB0_5;
	and.b32  	%r100, %r31, 2147483632;
	add.s64 	%rd24, %rd1, 16;
	mov.b32 	%r108, -1;
	mov.f32 	%f143, 0f7F7FFFFD;
	mov.b32 	%r94, 0;
$L__BB0_4:
	.pragma "nounroll";
	ld.global.u16 	%rs2, [%rd24+-16];
	// begin inline asm
	{ cvt.f32.bf16 %f20, %rs2;}

	// end inline asm
	sub.f32 	%f36, %f16, %f20;
	mul.f32 	%f37, %f36, %f36;
	setp.lt.f32 	%p4, %f37, %f143;
	selp.b32 	%r42, %r94, %r108, %p4;
	selp.f32 	%f38, %f37, %f143, %p4;
	ld.global.u16 	%rs3, [%rd24+-14];
	// begin inline asm
	{ cvt.f32.bf16 %f21, %rs3;}

	// end inline asm
	sub.f32 	%f39, %f16, %f21;
	mul.f32 	%f40, %f39, %f39;
	setp.lt.f32 	%p5, %f40, %f38;
	add.s32 	%r43, %r94, 1;
	selp.b32 	%r44, %r43, %r42, %p5;
	selp.f32 	%f41, %f40, %f38, %p5;
	ld.global.u16 	%rs4, [%rd24+-12];
	// begin inline asm
	{ cvt.f32.bf16 %f22, %rs4;}

	// end inline asm
	sub.f32 	%f42, %f16, %f22;
	mul.f32 	%f43, %f42, %f42;
	setp.lt.f32 	%p6, %f43, %f41;
	add.s32 	%r45, %r94, 2;
	selp.b32 	%r46, %r45, %r44, %p6;
	selp.f32 	%f44, %f43, %f41, %p6;
	ld.global.u16 	%rs5, [%rd24+-10];
	// begin inline asm
	{ cvt.f32.bf16 %f23, %rs5;}

	// end inline asm
	sub.f32 	%f45, %f16, %f23;
	mul.f32 	%f46, %f45, %f45;
	setp.lt.f32 	%p7, %f46, %f44;
	add.s32 	%r47, %r94, 3;
	selp.b32 	%r48, %r47, %r46, %p7;
	selp.f32 	%f47, %f46, %f44, %p7;
	ld.global.u16 	%rs6, [%rd24+-8];
	// begin inline asm
	{ cvt.f32.bf16 %f24, %rs6;}

	// end inline asm
	sub.f32 	%f48, %f16, %f24;
	mul.f32 	%f49, %f48, %f48;
	setp.lt.f32 	%p8, %f49, %f47;
	add.s32 	%r49, %r94, 4;
	selp.b32 	%r50, %r49, %r48, %p8;
	selp.f32 	%f50, %f49, %f47, %p8;
	ld.global.u16 	%rs7, [%rd24+-6];
	// begin inline asm
	{ cvt.f32.bf16 %f25, %rs7;}

	// end inline asm
	sub.f32 	%f51, %f16, %f25;
	mul.f32 	%f52, %f51, %f51;
	setp.lt.f32 	%p9, %f52, %f50;
	add.s32 	%r51, %r94, 5;
	selp.b32 	%r52, %r51, %r50, %p9;
	selp.f32 	%f53, %f52, %f50, %p9;
	ld.global.u16 	%rs8, [%rd24+-4];
	// begin inline asm
	{ cvt.f32.bf16 %f26, %rs8;}

	// end inline asm
	sub.f32 	%f54, %f16, %f26;
	mul.f32 	%f55, %f54, %f54;
	setp.lt.f32 	%p10, %f55, %f53;
	add.s32 	%r53, %r94, 6;
	selp.b32 	%r54, %r53, %r52, %p10;
	selp.f32 	%f56, %f55, %f53, %p10;
	ld.global.u16 	%rs9, [%rd24+-2];
	// begin inline asm
	{ cvt.f32.bf16 %f27, %rs9;}

	// end inline asm
	sub.f32 	%f57, %f16, %f27;
	mul.f32 	%f58, %f57, %f57;
	setp.lt.f32 	%p11, %f58, %f56;
	add.s32 	%r55, %r94, 7;
	selp.b32 	%r56, %r55, %r54, %p11;
	selp.f32 	%f59, %f58, %f56, %p11;
	ld.global.u16 	%rs10, [%rd24];
	// begin inline asm
	{ cvt.f32.bf16 %f28, %rs10;}

	// end inline asm
	sub.f32 	%f60, %f16, %f28;
	mul.f32 	%f61, %f60, %f60;
	setp.lt.f32 	%p12, %f61, %f59;
	add.s32 	%r57, %r94, 8;
	selp.b32 	%r58, %r57, %r56, %p12;
	selp.f32 	%f62, %f61, %f59, %p12;
	ld.global.u16 	%rs11, [%rd24+2];
	// begin inline asm
	{ cvt.f32.bf16 %f29, %rs11;}

	// end inline asm
	sub.f32 	%f63, %f16, %f29;
	mul.f32 	%f64, %f63, %f63;
	setp.lt.f32 	%p13, %f64, %f62;
	add.s32 	%r59, %r94, 9;
	selp.b32 	%r60, %r59, %r58, %p13;
	selp.f32 	%f65, %f64, %f62, %p13;
	ld.global.u16 	%rs12, [%rd24+4];
	// begin inline asm
	{ cvt.f32.bf16 %f30, %rs12;}

	// end inline asm
	sub.f32 	%f66, %f16, %f30;
	mul.f32 	%f67, %f66, %f66;
	setp.lt.f32 	%p14, %f67, %f65;
	add.s32 	%r61, %r94, 10;
	selp.b32 	%r62, %r61, %r60, %p14;
	selp.f32 	%f68, %f67, %f65, %p14;
	ld.global.u16 	%rs13, [%rd24+6];
	// begin inline asm
	{ cvt.f32.bf16 %f31, %rs13;}

	// end inline asm
	sub.f32 	%f69, %f16, %f31;
	mul.f32 	%f70, %f69, %f69;
	setp.lt.f32 	%p15, %f70, %f68;
	add.s32 	%r63, %r94, 11;
	selp.b32 	%r64, %r63, %r62, %p15;
	selp.f32 	%f71, %f70, %f68, %p15;
	ld.global.u16 	%rs14, [%rd24+8];
	// begin inline asm
	{ cvt.f32.bf16 %f32, %rs14;}

	// end inline asm
	sub.f32 	%f72, %f16, %f32;
	mul.f32 	%f73, %f72, %f72;
	setp.lt.f32 	%p16, %f73, %f71;
	add.s32 	%r65, %r94, 12;
	selp.b32 	%r66, %r65, %r64, %p16;
	selp.f32 	%f74, %f73, %f71, %p16;
	ld.global.u16 	%rs15, [%rd24+10];
	// begin inline asm
	{ cvt.f32.bf16 %f33, %rs15;}

	// end inline asm
	sub.f32 	%f75, %f16, %f33;
	mul.f32 	%f76, %f75, %f75;
	setp.lt.f32 	%p17, %f76, %f74;
	add.s32 	%r67, %r94, 13;
	selp.b32 	%r68, %r67, %r66, %p17;
	selp.f32 	%f77, %f76, %f74, %p17;
	ld.global.u16 	%rs16, [%rd24+12];
	// begin inline asm
	{ cvt.f32.bf16 %f34, %rs16;}

	// end inline asm
	sub.f32 	%f78, %f16, %f34;
	mul.f32 	%f79, %f78, %f78;
	setp.lt.f32 	%p18, %f79, %f77;
	add.s32 	%r69, %r94, 14;
	selp.b32 	%r70, %r69, %r68, %p18;
	selp.f32 	%f80, %f79, %f77, %p18;
	ld.global.u16 	%rs17, [%rd24+14];
	// begin inline asm
	{ cvt.f32.bf16 %f35, %rs17;}

	// end inline asm
	sub.f32 	%f81, %f16, %f35;
	mul.f32 	%f82, %f81, %f81;
	setp.lt.f32 	%p19, %f82, %f80;
	add.s32 	%r71, %r94, 15;
	selp.b32 	%r108, %r71, %r70, %p19;
	selp.f32 	%f143, %f82, %f80, %p19;
	add.s64 	%rd24, %rd24, 32;
	add.s32 	%r94, %r94, 16;
	setp.ne.s32 	%p20, %r94, %r100;
	@%p20 bra 	$L__BB0_4;
$L__BB0_5:
	setp.eq.s32 	%p21, %r2, 0;
	@%p21 bra 	$L__BB0_14;
	and.b32  	%r11, %r31, 7;
	setp.lt.u32 	%p22, %r2, 8;
	@%p22 bra 	$L__BB0_8;
	mul.wide.u32 	%rd15, %r100, 2;
	add.s64 	%rd16, %rd1, %rd15;
	ld.global.u16 	%rs18, [%rd16];
	// begin inline asm
	{ cvt.f32.bf16 %f84, %rs18;}

	// end inline asm
	sub.f32 	%f92, %f16, %f84;
	mul.f32 	%f93, %f92, %f92;
	setp.lt.f32 	%p23, %f93, %f143;
	selp.b32 	%r73, %r100, %r108, %p23;
	selp.f32 	%f94, %f93, %f143, %p23;
	add.s32 	%r74, %r100, 1;
	ld.global.u16 	%rs19, [%rd16+2];
	// begin inline asm
	{ cvt.f32.bf16 %f85, %rs19;}

	// end inline asm
	sub.f32 	%f95, %f16, %f85;
	mul.f32 	%f96, %f95, %f95;
	setp.lt.f32 	%p24, %f96, %f94;
	selp.b32 	%r75, %r74, %r73, %p24;
	selp.f32 	%f97, %f96, %f94, %p24;
	add.s32 	%r76, %r100, 2;
	ld.global.u16 	%rs20, [%rd16+4];
	// begin inline asm
	{ cvt.f32.bf16 %f86, %rs20;}

	// end inline asm
	sub.f32 	%f98, %f16, %f86;
	mul.f32 	%f99, %f98, %f98;
	setp.lt.f32 	%p25, %f99, %f97;
	selp.b32 	%r77, %r76, %r75, %p25;
	selp.f32 	%f100, %f99, %f97, %p25;
	add.s32 	%r78, %r100, 3;
	ld.global.u16 	%rs21, [%rd16+6];
	// begin inline asm
	{ cvt.f32.bf16 %f87, %rs21;}

	// end inline asm
	sub.f32 	%f101, %f16, %f87;
	mul.f32 	%f102, %f101, %f101;
	setp.lt.f32 	%p26, %f102, %f100;
	selp.b32 	%r79, %r78, %r77, %p26;
	selp.f32 	%f103, %f102, %f100, %p26;
	add.s32 	%r80, %r100, 4;
	ld.global.u16 	%rs22, [%rd16+8];
	// begin inline asm
	{ cvt.f32.bf16 %f88, %rs22;}

	// end inline asm
	sub.f32 	%f104, %f16, %f88;
	mul.f32 	%f105, %f104, %f104;
	setp.lt.f32 	%p27, %f105, %f103;
	selp.b32 	%r81, %r80, %r79, %p27;
	selp.f32 	%f106, %f105, %f103, %p27;
	add.s32 	%r82, %r100, 5;
	ld.global.u16 	%rs23, [%rd16+10];
	// begin inline asm
	{ cvt.f32.bf16 %f89, %rs23;}

	// end inline asm
	sub.f32 	%f107, %f16, %f89;
	mul.f32 	%f108, %f107, %f107;
	setp.lt.f32 	%p28, %f108, %f106;
	selp.b32 	%r83, %r82, %r81, %p28;
	selp.f32 	%f109, %f108, %f106, %p28;
	add.s32 	%r84, %r100, 6;
	ld.global.u16 	%rs24, [%rd16+12];
	// begin inline asm
	{ cvt.f32.bf16 %f90, %rs24;}

	// end inline asm
	sub.f32 	%f110, %f16, %f90;
	mul.f32 	%f111, %f110, %f110;
	setp.lt.f32 	%p29, %f111, %f109;
	selp.b32 	%r85, %r84, %r83, %p29;
	selp.f32 	%f112, %f111, %f109, %p29;
	add.s32 	%r86, %r100, 7;
	ld.global.u16 	%rs25, [%rd16+14];
	// begin inline asm
	{ cvt.f32.bf16 %f91, %rs25;}

	// end inline asm
	sub.f32 	%f113, %f16, %f91;
	mul.f32 	%f114, %f113, %f113;
	setp.lt.f32 	%p30, %f114, %f112;
	selp.b32 	%r108, %r86, %r85, %p30;
	selp.f32 	%f143, %f114, %f112, %p30;
	add.s32 	%r100, %r100, 8;
$L__BB0_8:
	setp.eq.s32 	%p31, %r11, 0;
	@%p31 bra 	$L__BB0_14;
	and.b32  	%r17, %r31, 3;
	setp.lt.u32 	%p32, %r11, 4;
	@%p32 bra 	$L__BB0_11;
	mul.wide.u32 	%rd17, %r100, 2;
	add.s64 	%rd18, %rd1, %rd17;
	ld.global.u16 	%rs26, [%rd18];
	// begin inline asm
	{ cvt.f32.bf16 %f116, %rs26;}

	// end inline asm
	sub.f32 	%f120, %f16, %f116;
	mul.f32 	%f121, %f120, %f120;
	setp.lt.f32 	%p33, %f121, %f143;
	selp.b32 	%r88, %r100, %r108, %p33;
	selp.f32 	%f122, %f121, %f143, %p33;
	add.s32 	%r89, %r100, 1;
	ld.global.u16 	%rs27, [%rd18+2];
	// begin inline asm
	{ cvt.f32.bf16 %f117, %rs27;}

	// end inline asm
	sub.f32 	%f123, %f16, %f117;
	mul.f32 	%f124, %f123, %f123;
	setp.lt.f32 	%p34, %f124, %f122;
	selp.b32 	%r90, %r89, %r88, %p34;
	selp.f32 	%f125, %f124, %f122, %p34;
	add.s32 	%r91, %r100, 2;
	ld.global.u16 	%rs28, [%rd18+4];
	// begin inline asm
	{ cvt.f32.bf16 %f118, %rs28;}

	// end inline asm
	sub.f32 	%f126, %f16, %f118;
	mul.f32 	%f127, %f126, %f126;
	setp.lt.f32 	%p35, %f127, %f125;
	selp.b32 	%r92, %r91, %r90, %p35;
	selp.f32 	%f128, %f127, %f125, %p35;
	add.s32 	%r93, %r100, 3;
	ld.global.u16 	%rs29, [%rd18+6];
	// begin inline asm
	{ cvt.f32.bf16 %f119, %rs29;}

	// end inline asm
	sub.f32 	%f129, %f16, %f119;
	mul.f32 	%f130, %f129, %f129;
	setp.lt.f32 	%p36, %f130, %f128;
	selp.b32 	%r108, %r93, %r92, %p36;
	selp.f32 	%f143, %f130, %f128, %p36;
	add.s32 	%r100, %r100, 4;
$L__BB0_11:
	setp.eq.s32 	%p37, %r17, 0;
	@%p37 bra 	$L__BB0_14;
	mul.wide.u32 	%rd19, %r100, 2;
	add.s64 	%rd25, %rd1, %rd19;
	neg.s32 	%r105, %r17;
$L__BB0_13:
	.pragma "nounroll";
	ld.global.u16 	%rs30, [%rd25];
	// begin inline asm
	{ cvt.f32.bf16 %f131, %rs30;}

	// end inline asm
	sub.f32 	%f132, %f16, %f131;
	mul.f32 	%f133, %f132, %f132;
	setp.lt.f32 	%p38, %f133, %f143;
	selp.b32 	%r108, %r100, %r108, %p38;
	selp.f32 	%f143, %f133, %f143, %p38;
	add.s32 	%r100, %r100, 1;
	add.s64 	%rd25, %rd25, 2;
	add.s32 	%r105, %r105, 1;
	setp.ne.s32 	%p39, %r105, 0;
	@%p39 bra 	$L__BB0_13;
$L__BB0_14:
	cvta.to.global.u64 	%rd20, %rd9;
	mul.wide.s32 	%rd21, %r1, 4;
	add.s64 	%rd22, %rd20, %rd21;
	st.global.u32 	[%rd22], %r108;
	cvta.to.global.u64 	%rd23, %rd10;
	atom.global.add.f32 	%f134, [%rd23], %f143;
$L__BB0_15:
	ret;

}
	// .globl	_Z16zero_sums_kernelP13__nv_bfloat16Pii
.visible .entry _Z16zero_sums_kernelP13__nv_bfloat16Pii(
	.param .u64 .ptr .align 1 _Z16zero_sums_kernelP13__nv_bfloat16Pii_param_0,
	.param .u64 .ptr .align 1 _Z16zero_sums_kernelP13__nv_bfloat16Pii_param_1,
	.param .u32 _Z16zero_sums_kernelP13__nv_bfloat16Pii_param_2
)
{
	.reg .pred 	%p<2>;
	.reg .b16 	%rs<2>;
	.reg .b32 	%r<7>;
	.reg .b32 	%f<2>;
	.reg .b64 	%rd<9>;

	ld.param.u64 	%rd1, [_Z16zero_sums_kernelP13__nv_bfloat16Pii_param_0];
	ld.param.u64 	%rd2, [_Z16zero_sums_kernelP13__nv_bfloat16Pii_param_1];
	ld.param.u32 	%r2, [_Z16zero_sums_kernelP13__nv_bfloat16Pii_param_2];
	mov.u32 	%r3, %ctaid.x;
	mov.u32 	%r4, %ntid.x;
	mov.u32 	%r5, %tid.x;
	mad.lo.s32 	%r1, %r3, %r4, %r5;
	setp.ge.s32 	%p1, %r1, %r2;
	@%p1 bra 	$L__BB1_2;
	cvta.to.global.u64 	%rd3, %rd1;
	cvta.to.global.u64 	%rd4, %rd2;
	mov.f32 	%f1, 0f00000000;
	// begin inline asm
	{  cvt.rn.bf16.f32 %rs1, %f1;}

	// end inline asm
	mul.wide.s32 	%rd5, %r1, 2;
	add.s64 	%rd6, %rd3, %rd5;
	st.global.u16 	[%rd6], %rs1;
	mul.wide.s32 	%rd7, %r1, 4;
	add.s64 	%rd8, %rd4, %rd7;
	mov.b32 	%r6, 0;
	st.global.u32 	[%rd8], %r6;
$L__BB1_2:
	ret;

}
	// .globl	_Z18update_sums_kernelPK13__nv_bfloat16PKiPS_Pii
.visible .entry _Z18update_sums_kernelPK13__nv_bfloat16PKiPS_Pii(
	.param .u64 .ptr .align 1 _Z18update_sums_kernelPK13__nv_bfloat16PKiPS_Pii_param_0,
	.param .u64 .ptr .align 1 _Z18update_sums_kernelPK13__nv_bfloat16PKiPS_Pii_param_1,
	.param .u64 .ptr .align 1 _Z18update_sums_kernelPK13__nv_bfloat16PKiPS_Pii_param_2,
	.param .u64 .ptr .align 1 _Z18update_sums_kernelPK13__nv_bfloat16PKiPS_Pii_param_3,
	.param .u32 _Z18update_sums_kernelPK13__nv_bfloat16PKiPS_Pii_param_4
)
{
	.reg .pred 	%p<2>;
	.reg .b16 	%rs<3>;
	.reg .b32 	%r<8>;
	.reg .b64 	%rd<16>;

	ld.param.u64 	%rd1, [_Z18update_sums_kernelPK13__nv_bfloat16PKiPS_Pii_param_0];
	ld.param.u64 	%rd2, [_Z18update_sums_kernelPK13__nv_bfloat16PKiPS_Pii_param_1];
	ld.param.u64 	%rd3, [_Z18update_sums_kernelPK13__nv_bfloat16PKiPS_Pii_param_2];
	ld.param.u64 	%rd4, [_Z18update_sums_kernelPK13__nv_bfloat16PKiPS_Pii_param_3];
	ld.param.u32 	%r2, [_Z18update_sums_kernelPK13__nv_bfloat16PKiPS_Pii_param_4];
	mov.u32 	%r3, %ctaid.x;
	mov.u32 	%r4, %ntid.x;
	mov.u32 	%r5, %tid.x;
	mad.lo.s32 	%r1, %r3, %r4, %r5;
	setp.ge.s32 	%p1, %r1, %r2;
	@%p1 bra 	$L__BB2_2;
	cvta.to.global.u64 	%rd6, %rd2;
	cvta.to.global.u64 	%rd7, %rd1;
	cvta.to.global.u64 	%rd8, %rd4;
	mul.wide.s32 	%rd9, %r1, 4;
	add.s64 	%rd10, %rd6, %rd9;
	ld.global.u32 	%r6, [%rd10];
	mul.wide.s32 	%rd11, %r6, 2;
	add.s64 	%rd5, %rd3, %rd11;
	mul.wide.s32 	%rd12, %r1, 2;
	add.s64 	%rd13, %rd7, %rd12;
	ld.global.u16 	%rs2, [%rd13];
	// begin inline asm
	{ atom.add.noftz.bf16 %rs1,[%rd5],%rs2; }

	// end inline asm
	mul.wide.s32 	%rd14, %r6, 4;
	add.s64 	%rd15, %rd8, %rd14;
	atom.global.add.u32 	%r7, [%rd15], 1;
$L__BB2_2:
	ret;

}
	// .globl	_Z23update_centroids_kernelPK13__nv_bfloat16PS_S1_PKii
.visible .entry _Z23update_centroids_kernelPK13__nv_bfloat16PS_S1_PKii(
	.param .u64 .ptr .align 1 _Z23update_centroids_kernelPK13__nv_bfloat16PS_S1_PKii_param_0,
	.param .u64 .ptr .align 1 _Z23update_centroids_kernelPK13__nv_bfloat16PS_S1_PKii_param_1,
	.param .u64 .ptr .align 1 _Z23update_centroids_kernelPK13__nv_bfloat16PS_S1_PKii_param_2,
	.param .u64 .ptr .align 1 _Z23update_centroids_kernelPK13__nv_bfloat16PS_S1_PKii_param_3,
	.param .u32 _Z23update_centroids_kernelPK13__nv_bfloat16PS_S1_PKii_param_4
)
{
	.reg .pred 	%p<4>;
	.reg .b16 	%rs<6>;
	.reg .b32 	%r<7>;
	.reg .b32 	%f<11>;
	.reg .b64 	%rd<16>;

	ld.param.u64 	%rd2, [_Z23update_centroids_kernelPK13__nv_bfloat16PS_S1_PKii_param_0];
	ld.param.u64 	%rd5, [_Z23update_centroids_kernelPK13__nv_bfloat16PS_S1_PKii_param_1];
	ld.param.u64 	%rd3, [_Z23update_centroids_kernelPK13__nv_bfloat16PS_S1_PKii_param_2];
	ld.param.u64 	%rd4, [_Z23update_centroids_kernelPK13__nv_bfloat16PS_S1_PKii_param_3];
	ld.param.u32 	%r3, [_Z23update_centroids_kernelPK13__nv_bfloat16PS_S1_PKii_param_4];
	cvta.to.global.u64 	%rd1, %rd5;
	mov.u32 	%r4, %ctaid.x;
	mov.u32 	%r5, %ntid.x;
	mov.u32 	%r6, %tid.x;
	mad.lo.s32 	%r1, %r4, %r5, %r6;
	setp.ge.s32 	%p1, %r1, %r3;
	@%p1 bra 	$L__BB3_4;
	cvta.to.global.u64 	%rd6, %rd4;
	mul.wide.s32 	%rd7, %r1, 4;
	add.s64 	%rd8, %rd6, %rd7;
	ld.global.u32 	%r2, [%rd8];
	setp.lt.s32 	%p2, %r2, 1;
	@%p2 bra 	$L__BB3_3;
	cvta.to.global.u64 	%rd12, %rd3;
	mul.wide.s32 	%rd13, %r1, 2;
	add.s64 	%rd14, %rd12, %rd13;
	cvt.rn.f32.u32 	%f1, %r2;
	// begin inline asm
	{  cvt.rn.bf16.f32 %rs2, %f1;}

	// end inline asm
	ld.global.u16 	%rs3, [%rd14];
	// begin inline asm
	{ cvt.f32.bf16 %f2, %rs3;}

	// end inline asm
	// begin inline asm
	{ cvt.f32.bf16 %f3, %rs2;}

	// end inline asm
	abs.f32 	%f8, %f3;
	setp.ge.f32 	%p3, %f8, 0f7E800000;
	mul.f32 	%f9, %f3, 0f3E800000;
	selp.f32 	%f6, %f9, %f3, %p3;
	// begin inline asm
	{ div.approx.f32 %f4, %f2, %f6; }
	// end inline asm
	mul.f32 	%f10, %f4, 0f3E800000;
	selp.f32 	%f7, %f10, %f4, %p3;
	// begin inline asm
	{  cvt.rn.bf16.f32 %rs5, %f7;}

	// end inline asm
	add.s64 	%rd15, %rd1, %rd13;
	st.global.u16 	[%rd15], %rs5;
	bra.uni 	$L__BB3_4;
$L__BB3_3:
	mul.wide.s32 	%rd9, %r1, 2;
	add.s64 	%rd10, %rd1, %rd9;
	cvta.to.global.u64 	%rd11, %rd2;
	ld.global.u16 	%rs1, [%rd11];
	st.global.u16 	[%rd10], %rs1;
$L__BB3_4:
	ret;

}


// ===== COMPILED SASS (sm_100) =====

	.target	sm_100

	.elftype	@"ET_EXEC"


//--------------------- .note.nv.tkinfo           --------------------------
	.section	.note.nv.tkinfo,"",@"SHT_NOTE"
	.sectionflags	@"SHF_NOTE_NV_TKINFO"
	.tkinfo
        /*0018*/ 	.word	0x00000002
        /*0030*/ 	.string	""
        /*0030*/ 	.string	"ptxas"
        /*0030*/ 	.string	"Cuda compilation tools, release 13.0, V13.0.88"
        /*0030*/ 	.string	"Build cuda_13.0.r13.0/compiler.36424714_0"
        /*0030*/ 	.string	"-arch sm_100 -m 64 "



//--------------------- .note.nv.cuinfo           --------------------------
	.section	.note.nv.cuinfo,"",@"SHT_NOTE"
	.sectionflags	@"SHF_NOTE_NV_CUINFO"
        /*0018*/ 	.short	0x0002
        /*001a*/ 	.short	0x0064
        /*001c*/ 	.short	0x0082
	.zero		2


//--------------------- .nv.info                  --------------------------
	.section	.nv.info,"",@"SHT_CUDA_INFO"
	.align	4


	//----- nvinfo : EIATTR_REGCOUNT
	.align		4
        /*0000*/ 	.byte	0x04, 0x2f
        /*0002*/ 	.short	(.L_1 - .L_0)
	.align		4
.L_0:
        /*0004*/ 	.word	index@(_Z17assignment_kernelPK13__nv_bfloat16S1_PiPfii)
        /*0008*/ 	.word	0x0000001e


	//----- nvinfo : EIATTR_FRAME_SIZE
	.align		4
.L_1:
        /*000c*/ 	.byte	0x04, 0x11
        /*000e*/ 	.short	(.L_3 - .L_2)
	.align		4
.L_2:
        /*0010*/ 	.word	index@(_Z17assignment_kernelPK13__nv_bfloat16S1_PiPfii)
        /*0014*/ 	.word	0x00000000


	//----- nvinfo : EIATTR_REGCOUNT
	.align		4
.L_3:
        /*0018*/ 	.byte	0x04, 0x2f
        /*001a*/ 	.short	(.L_5 - .L_4)
	.align		4
.L_4:
        /*001c*/ 	.word	index@(_Z16zero_sums_kernelP13__nv_bfloat16Pii)
        /*0020*/ 	.word	0x0000000a


	//----- nvinfo : EIATTR_FRAME_SIZE
	.align		4
.L_5:
        /*0024*/ 	.byte	0x04, 0x11
        /*0026*/ 	.short	(.L_7 - .L_6)
	.align		4
.L_6:
        /*0028*/ 	.word	index@(_Z16zero_sums_kernelP13__nv_bfloat16Pii)
        /*002c*/ 	.word	0x00000000


	//----- nvinfo : EIATTR_REGCOUNT
	.align		4
.L_7:
        /*0030*/ 	.byte	0x04, 0x2f
        /*0032*/ 	.short	(.L_9 - .L_8)
	.align		4
.L_8:
        /*0034*/ 	.word	index@(_Z18update_sums_kernelPK13__nv_bfloat16PKiPS_Pii)
        /*0038*/ 	.word	0x00000010


	//----- nvinfo : EIATTR_FRAME_SIZE
	.align		4
.L_9:
        /*003c*/ 	.byte	0x04, 0x11
        /*003e*/ 	.short	(.L_11 - .L_10)
	.align		4
.L_10:
        /*0040*/ 	.word	index@(_Z18update_sums_kernelPK13__nv_bfloat16PKiPS_Pii)
        /*0044*/ 	.word	0x00000000


	//----- nvinfo : EIATTR_REGCOUNT
	.align		4
.L_11:
        /*0048*/ 	.byte	0x04, 0x2f
        /*004a*/ 	.short	(.L_13 - .L_12)
	.align		4
.L_12:
        /*004c*/ 	.word	index@(_Z23update_centroids_kernelPK13__nv_bfloat16PS_S1_PKii)
        /*0050*/ 	.word	0x0000000c


	//----- nvinfo : EIATTR_FRAME_SIZE
	.align		4
.L_13:
        /*0054*/ 	.byte	0x04, 0x11
        /*0056*/ 	.short	(.L_15 - .L_14)
	.align		4
.L_14:
        /*0058*/ 	.word	index@(_Z23update_centroids_kernelPK13__nv_bfloat16PS_S1_PKii)
        /*005c*/ 	.word	0x00000000


	//----- nvinfo : EIATTR_MIN_STACK_SIZE
	.align		4
.L_15:
        /*0060*/ 	.byte	0x04, 0x12
        /*0062*/ 	.short	(.L_17 - .L_16)
	.align		4
.L_16:
        /*0064*/ 	.word	index@(_Z23update_centroids_kernelPK13__nv_bfloat16PS_S1_PKii)
        /*0068*/ 	.word	0x00000000


	//----- nvinfo : EIATTR_MIN_STACK_SIZE
	.align		4
.L_17:
        /*006c*/ 	.byte	0x04, 0x12
        /*006e*/ 	.short	(.L_19 - .L_18)
	.align		4
.L_18:
        /*0070*/ 	.word	index@(_Z18update_sums_kernelPK13__nv_bfloat16PKiPS_Pii)
        /*0074*/ 	.word	0x00000000


	//----- nvinfo : EIATTR_MIN_STACK_SIZE
	.align		4
.L_19:
        /*0078*/ 	.byte	0x04, 0x12
        /*007a*/ 	.short	(.L_21 - .L_20)
	.align		4
.L_20:
        /*007c*/ 	.word	index@(_Z16zero_sums_kernelP13__nv_bfloat16Pii)
        /*0080*/ 	.word	0x00000000


	//----- nvinfo : EIATTR_MIN_STACK_SIZE
	.align		4
.L_21:
        /*0084*/ 	.byte	0x04, 0x12
        /*0086*/ 	.short	(.L_23 - .L_22)
	.align		4
.L_22:
        /*0088*/ 	.word	index@(_Z17assignment_kernelPK13__nv_bfloat16S1_PiPfii)
        /*008c*/ 	.word	0x00000000
.L_23:


//--------------------- .nv.compat                --------------------------
	.section	.nv.compat,"",@"SHT_CUDA_COMPAT_INFO"
	.align	4
        /*0000*/ 	.byte	0x02, 0x09, 0x00, 0x00, 0x02, 0x02, 0x01, 0x00, 0x02, 0x05, 0x05, 0x00, 0x03, 0x07, 0x01, 0x01
        /*0010*/ 	.byte	0x02, 0x03, 0x00, 0x00, 0x02, 0x06, 0x01, 0x00, 0x04, 0x0b, 0x08, 0x00, 0x01, 0x00, 0x00, 0x00
        /*0020*/ 	.byte	0x00, 0x00, 0x00, 0x00


//--------------------- .nv.info._Z23update_centroids_kernelPK13__nv_bfloat16PS_S1_PKii --------------------------
	.section	.nv.info._Z23update_centroids_kernelPK13__nv_bfloat16PS_S1_PKii,"",@"SHT_CUDA_INFO"
	.sectionflags	@""
	.align	4


	//----- nvinfo : EIATTR_CUDA_API_VERSION
	.align		4
        /*0000*/ 	.byte	0x04, 0x37
        /*0002*/ 	.short	(.L_25 - .L_24)
.L_24:
        /*0004*/ 	.word	0x00000082


	//----- nvinfo : EIATTR_KPARAM_INFO
	.align		4
.L_25:
        /*0008*/ 	.byte	0x04, 0x17
        /*000a*/ 	.short	(.L_27 - .L_26)
.L_26:
        /*000c*/ 	.word	0x00000000
        /*0010*/ 	.short	0x0004
        /*0012*/ 	.short	0x0020
        /*0014*/ 	.byte	0x00, 0xf0, 0x11, 0x00


	//----- nvinfo : EIATTR_KPARAM_INFO
	.align		4
.L_27:
        /*0018*/ 	.byte	0x04, 0x17
        /*001a*/ 	.short	(.L_29 - .L_28)
.L_28:
        /*001c*/ 	.word	0x00000000
        /*0020*/ 	.short	0x0003
        /*0022*/ 	.short	0x0018
        /*0024*/ 	.byte	0x00, 0xf5, 0x21, 0x00


	//----- nvinfo : EIATTR_KPARAM_INFO
	.align		4
.L_29:
        /*0028*/ 	.byte	0x04, 0x17
        /*002a*/ 	.short	(.L_31 - .L_30)
.L_30:
        /*002c*/ 	.word	0x00000000
        /*0030*/ 	.short	0x0002
        /*0032*/ 	.short	0x0010
        /*0034*/ 	.byte	0x00, 0xf5, 0x21, 0x00


	//----- nvinfo : EIATTR_KPARAM_INFO
	.align		4
.L_31:
        /*0038*/ 	.byte	0x04, 0x17
        /*003a*/ 	.short	(.L_33 - .L_32)
.L_32:
        /*003c*/ 	.word	0x00000000
        /*0040*/ 	.short	0x0001
        /*0042*/ 	.short	0x0008
        /*0044*/ 	.byte	0x00, 0xf5, 0x21, 0x00


	//----- nvinfo : EIATTR_KPARAM_INFO
	.align		4
.L_33:
        /*0048*/ 	.byte	0x04, 0x17
        /*004a*/ 	.short	(.L_35 - .L_34)
.L_34:
        /*004c*/ 	.word	0x00000000
        /*0050*/ 	.short	0x0000
        /*0052*/ 	.short	0x0000
        /*0054*/ 	.byte	0x00, 0xf5, 0x21, 0x00


	//----- nvinfo : EIATTR_SPARSE_MMA_MASK
	.align		4
.L_35:
        /*0058*/ 	.byte	0x03, 0x50
        /*005a*/ 	.short	0x0000


	//----- nvinfo : EIATTR_MAXREG_COUNT
	.align		4
        /*005c*/ 	.byte	0x03, 0x1b
        /*005e*/ 	.short	0x00ff


	//----- nvinfo : EIATTR_MERCURY_ISA_VERSION
	.align		4
        /*0060*/ 	.byte	0x03, 0x5f
        /*0062*/ 	.short	0x0101


	//----- nvinfo : EIATTR_VRC_CTA_INIT_COUNT
	.align		4
        /*0064*/ 	.byte	0x02, 0x4a
	.zero		1
	.zero		1


	//----- nvinfo : EIATTR_EXIT_INSTR_OFFSETS
	.align		4
        /*0068*/ 	.byte	0x04, 0x1c
        /*006a*/ 	.short	(.L_37 - .L_36)


	//   ....[0]....
.L_36:
        /*006c*/ 	.word	0x00000070


	//   ....[1]....
        /*0070*/ 	.word	0x00000210


	//   ....[2]....
        /*0074*/ 	.word	0x00000270


	//----- nvinfo : EIATTR_CRS_STACK_SIZE
	.align		4
.L_37:
        /*0078*/ 	.byte	0x04, 0x1e
        /*007a*/ 	.short	(.L_39 - .L_38)
.L_38:
        /*007c*/ 	.word	0x00000000


	//----- nvinfo : EIATTR_CBANK_PARAM_SIZE
	.align		4
.L_39:
        /*0080*/ 	.byte	0x03, 0x19
        /*0082*/ 	.short	0x0024


	//----- nvinfo : EIATTR_PARAM_CBANK
	.align		4
        /*0084*/ 	.byte	0x04, 0x0a
        /*0086*/ 	.short	(.L_41 - .L_40)
	.align		4
.L_40:
        /*0088*/ 	.word	index@(.nv.constant0._Z23update_centroids_kernelPK13__nv_bfloat16PS_S1_PKii)
        /*008c*/ 	.short	0x0380
        /*008e*/ 	.short	0x0024


	//----- nvinfo : EIATTR_SW_WAR
	.align		4
.L_41:
        /*0090*/ 	.byte	0x04, 0x36
        /*0092*/ 	.short	(.L_43 - .L_42)
.L_42:
        /*0094*/ 	.word	0x00000008
.L_43:


//--------------------- .nv.info._Z18update_sums_kernelPK13__nv_bfloat16PKiPS_Pii --------------------------
	.section	.nv.info._Z18update_sums_kernelPK13__nv_bfloat16PKiPS_Pii,"",@"SHT_CUDA_INFO"
	.sectionflags	@""
	.align	4


	//----- nvinfo : EIATTR_CUDA_API_VERSION
	.align		4
        /*0000*/ 	.byte	0x04, 0x37
        /*0002*/ 	.short	(.L_45 - .L_44)
.L_44:
        /*0004*/ 	.word	0x00000082


	//----- nvinfo : EIATTR_KPARAM_INFO
	.align		4
.L_45:
        /*0008*/ 	.byte	0x04, 0x17
        /*000a*/ 	.short	(.L_47 - .L_46)
.L_46:
        /*000c*/ 	.word	0x00000000
        /*0010*/ 	.short	0x0004
        /*0012*/ 	.short	0x0020
        /*0014*/ 	.byte	0x00, 0xf0, 0x11, 0x00


	//----- nvinfo : EIATTR_KPARAM_INFO
	.align		4
.L_47:
        /*0018*/ 	.byte	0x04, 0x17
        /*001a*/ 	.short	(.L_49 - .L_48)
.L_48:
        /*001c*/ 	.word	0x00000000
        /*0020*/ 	.short	0x0003
        /*0022*/ 	.short	0x0018
        /*0024*/ 	.byte	0x00, 0xf5, 0x21, 0x00


	//----- nvinfo : EIATTR_KPARAM_INFO
	.align		4
.L_49:
        /*0028*/ 	.byte	0x04, 0x17
        /*002a*/ 	.short	(.L_51 - .L_50)
.L_50:
        /*002c*/ 	.word	0x00000000
        /*0030*/ 	.short	0x0002
        /*0032*/ 	.short	0x0010
        /*0034*/ 	.byte	0x00, 0xf5, 0x21, 0x00


	//----- nvinfo : EIATTR_KPARAM_INFO
	.align		4
.L_51:
        /*0038*/ 	.byte	0x04, 0x17
        /*003a*/ 	.short	(.L_53 - .L_52)
.L_52:
        /*003c*/ 	.word	0x00000000
        /*0040*/ 	.short	0x0001
        /*0042*/ 	.short	0x0008
        /*0044*/ 	.byte	0x00, 0xf5, 0x21, 0x00


	//----- nvinfo : EIATTR_KPARAM_INFO
	.align		4
.L_53:
        /*0048*/ 	.byte	0x04, 0x17
        /*004a*/ 	.short	(.L_55 - .L_54)
.L_54:
        /*004c*/ 	.word	0x00000000
        /*0050*/ 	.short	0x0000
        /*0052*/ 	.short	0x0000
        /*0054*/ 	.byte	0x00, 0xf5, 0x21, 0x00


	//----- nvinfo : EIATTR_SPARSE_MMA_MASK
	.align		4
.L_55:
        /*0058*/ 	.byte	0x03, 0x50
        /*005a*/ 	.short	0x0000


	//----- nvinfo : EIATTR_MAXREG_COUNT
	.align		4
        /*005c*/ 	.byte	0x03, 0x1b
        /*005e*/ 	.short	0x00ff


	//----- nvinfo : EIATTR_MERCURY_ISA_VERSION
	.align		4
        /*0060*/ 	.byte	0x03, 0x5f
        /*0062*/ 	.short	0x0101


	//----- nvinfo : EIATTR_VRC_CTA_INIT_COUNT
	.align		4
        /*0064*/ 	.byte	0x02, 0x4a
	.zero		1
	.zero		1


	//----- nvinfo : EIATTR_ATOM16_EMUL_INSTR_REG_MAP
	.align		4
        /*0068*/ 	.byte	0x04, 0x2e
        /*006a*/ 	.short	(.L_57 - .L_56)


	//   ....[0]....
.L_56:
        /*006c*/ 	.word	0x00000140
        /*0070*/ 	.short	0x0004
        /*0072*/ 	.short	0x0000


	//   ....[1]....
        /*0074*/ 	.word	0x000001b0
        /*0078*/ 	.short	0x0004
        /*007a*/ 	.short	0x0000


	//----- nvinfo : EIATTR_EXIT_INSTR_OFFSETS
	.align		4
.L_57:
        /*007c*/ 	.byte	0x04, 0x1c
        /*007e*/ 	.short	(.L_59 - .L_58)


	//   ....[0]....
.L_58:
        /*0080*/ 	.word	0x00000070


	//   ....[1]....
        /*0084*/ 	.word	0x00000240


	//----- nvinfo : EIATTR_CRS_STACK_SIZE
	.align		4
.L_59:
        /*0088*/ 	.byte	0x04, 0x1e
        /*008a*/ 	.short	(.L_61 - .L_60)
.L_60:
        /*008c*/ 	.word	0x00000000


	//----- nvinfo : EIATTR_CBANK_PARAM_SIZE
	.align		4
.L_61:
        /*0090*/ 	.byte	0x03, 0x19
        /*0092*/ 	.short	0x0024


	//----- nvinfo : EIATTR_PARAM_CBANK
	.align		4
        /*0094*/ 	.byte	0x04, 0x0a
        /*0096*/ 	.short	(.L_63 - .L_62)
	.align		4
.L_62:
        /*0098*/ 	.word	index@(.nv.constant0._Z18update_sums_kernelPK13__nv_bfloat16PKiPS_Pii)
        /*009c*/ 	.short	0x0380
        /*009e*/ 	.short	0x0024


	//----- nvinfo : EIATTR_SW_WAR
	.align		4
.L_63:
        /*00a0*/ 	.byte	0x04, 0x36
        /*00a2*/ 	.short	(.L_65 - .L_64)
.L_64:
        /*00a4*/ 	.word	0x00000008
.L_65:


//--------------------- .nv.info._Z16zero_sums_kernelP13__nv_bfloat16Pii --------------------------
	.section	.nv.info._Z16zero_sums_kernelP13__nv_bfloat16Pii,"",@"SHT_CUDA_INFO"
	.sectionflags	@""
	.align	4


	//----- nvinfo : EIATTR_CUDA_API_VERSION
	.align		4
        /*0000*/ 	.byte	0x04, 0x37
        /*0002*/ 	.short	(.L_67 - .L_66)
.L_66:
        /*0004*/ 	.word	0x00000082


	//----- nvinfo : EIATTR_KPARAM_INFO
	.align		4
.L_67:
        /*0008*/ 	.byte	0x04, 0x17
        /*000a*/ 	.short	(.L_69 - .L_68)
.L_68:
        /*000c*/ 	.word	0x00000000
        /*0010*/ 	.short	0x0002
        /*0012*/ 	.short	0x0010
        /*0014*/ 	.byte	0x00, 0xf0, 0x11, 0x00


	//----- nvinfo : EIATTR_KPARAM_INFO
	.align		4
.L_69:
        /*0018*/ 	.byte	0x04, 0x17
        /*001a*/ 	.short	(.L_71 - .L_70)
.L_70:
        /*001c*/ 	.word	0x00000000
        /*0020*/ 	.short	0x0001
        /*0022*/ 	.short	0x0008
        /*0024*/ 	.byte	0x00, 0xf5, 0x21, 0x00


	//----- nvinfo : EIATTR_KPARAM_INFO
	.align		4
.L_71:
        /*0028*/ 	.byte	0x04, 0x17
        /*002a*/ 	.short	(.L_73 - .L_72)
.L_72:
        /*002c*/ 	.word	0x00000000
        /*0030*/ 	.short	0x0000
        /*0032*/ 	.short	0x0000
        /*0034*/ 	.byte	0x00, 0xf5, 0x21, 0x00


	//----- nvinfo : EIATTR_SPARSE_MMA_MASK
	.align		4
.L_73:
        /*0038*/ 	.byte	0x03, 0x50
        /*003a*/ 	.short	0x0000


	//----- nvinfo : EIATTR_MAXREG_COUNT
	.align		4
        /*003c*/ 	.byte	0x03, 0x1b
        /*003e*/ 	.short	0x00ff


	//----- nvinfo : EIATTR_MERCURY_ISA_VERSION
	.align		4
        /*0040*/ 	.byte	0x03, 0x5f
        /*0042*/ 	.short	0x0101


	//----- nvinfo : EIATTR_VRC_CTA_INIT_COUNT
	.align		4
        /*0044*/ 	.byte	0x02, 0x4a
	.zero		1
	.zero		1


	//----- nvinfo : EIATTR_EXIT_INSTR_OFFSETS
	.align		4
        /*0048*/ 	.byte	0x04, 0x1c
        /*004a*/ 	.short	(.L_75 - .L_74)


	//   ....[0]....
.L_74:
        /*004c*/ 	.word	0x00000070


	//   ....[1]....
        /*0050*/ 	.word	0x000000f0


	//----- nvinfo : EIATTR_CBANK_PARAM_SIZE
	.align		4
.L_75:
        /*0054*/ 	.byte	0x03, 0x19
        /*0056*/ 	.short	0x0014


	//----- nvinfo : EIATTR_PARAM_CBANK
	.align		4
        /*0058*/ 	.byte	0x04, 0x0a
        /*005a*/ 	.short	(.L_77 - .L_76)
	.align		4
.L_76:
        /*005c*/ 	.word	index@(.nv.constant0._Z16zero_sums_kernelP13__nv_bfloat16Pii)
        /*0060*/ 	.short	0x0380
        /*0062*/ 	.short	0x0014


	//----- nvinfo : EIATTR_SW_WAR
	.align		4
.L_77:
        /*0064*/ 	.byte	0x04, 0x36
        /*0066*/ 	.short	(.L_79 - .L_78)
.L_78:
        /*0068*/ 	.word	0x00000008
.L_79:


//--------------------- .nv.info._Z17assignment_kernelPK13__nv_bfloat16S1_PiPfii --------------------------
	.section	.nv.info._Z17assignment_kernelPK13__nv_bfloat16S1_PiPfii,"",@"SHT_CUDA_INFO"
	.sectionflags	@""
	.align	4


	//----- nvinfo : EIATTR_CUDA_API_VERSION
	.align		4
        /*0000*/ 	.byte	0x04, 0x37
        /*0002*/ 	.short	(.L_81 - .L_80)
.L_80:
        /*0004*/ 	.word	0x00000082


	//----- nvinfo : EIATTR_KPARAM_INFO
	.align		4
.L_81:
        /*0008*/ 	.byte	0x04, 0x17
        /*000a*/ 	.short	(.L_83 - .L_82)
.L_82:
        /*000c*/ 	.word	0x00000000
        /*0010*/ 	.short	0x0005
        /*0012*/ 	.short	0x0024
        /*0014*/ 	.byte	0x00, 0xf0, 0x11, 0x00


	//----- nvinfo : EIATTR_KPARAM_INFO
	.align		4
.L_83:
        /*0018*/ 	.byte	0x04, 0x17
        /*001a*/ 	.short	(.L_85 - .L_84)
.L_84:
        /*001c*/ 	.word	0x00000000
        /*0020*/ 	.short	0x0004
        /*0022*/ 	.short	0x0020
        /*0024*/ 	.byte	0x00, 0xf0, 0x11, 0x00


	//----- nvinfo : EIATTR_KPARAM_INFO
	.align		4
.L_85:
        /*0028*/ 	.byte	0x04, 0x17
        /*002a*/ 	.short	(.L_87 - .L_86)
.L_86:
        /*002c*/ 	.word	0x00000000
        /*0030*/ 	.short	0x0003
        /*0032*/ 	.short	0x0018
        /*0034*/ 	.byte	0x00, 0xf5, 0x21, 0x00


	//----- nvinfo : EIATTR_KPARAM_INFO
	.align		4
.L_87:
        /*0038*/ 	.byte	0x04, 0x17
        /*003a*/ 	.short	(.L_89 - .L_88)
.L_88:
        /*003c*/ 	.word	0x00000000
        /*0040*/ 	.short	0x0002
        /*0042*/ 	.short	0x0010
        /*0044*/ 	.byte	0x00, 0xf5, 0x21, 0x00


	//----- nvinfo : EIATTR_KPARAM_INFO
	.align		4
.L_89:
        /*0048*/ 	.byte	0x04, 0x17
        /*004a*/ 	.short	(.L_91 - .L_90)
.L_90:
        /*004c*/ 	.word	0x00000000
        /*0050*/ 	.short	0x0001
        /*0052*/ 	.short	0x0008
        /*0054*/ 	.byte	0x00, 0xf5, 0x21, 0x00


	//----- nvinfo : EIATTR_KPARAM_INFO
	.align		4
.L_91:
        /*0058*/ 	.byte	0x04, 0x17
        /*005a*/ 	.short	(.L_93 - .L_92)
.L_92:
        /*005c*/ 	.word	0x00000000
        /*0060*/ 	.short	0x0000
        /*0062*/ 	.short	0x0000
        /*0064*/ 	.byte	0x00, 0xf5, 0x21, 0x00


	//----- nvinfo : EIATTR_SPARSE_MMA_MASK
	.align		4
.L_93:
        /*0068*/ 	.byte	0x03, 0x50
        /*006a*/ 	.short	0x0000


	//----- nvinfo : EIATTR_MAXREG_COUNT
	.align		4
        /*006c*/ 	.byte	0x03, 0x1b
        /*006e*/ 	.short	0x00ff


	//----- nvinfo : EIATTR_MERCURY_ISA_VERSION
	.align		4
        /*0070*/ 	.byte	0x03, 0x5f
        /*0072*/ 	.short	0x0101


	//----- nvinfo : EIATTR_VRC_CTA_INIT_COUNT
	.align		4
        /*0074*/ 	.byte	0x02, 0x4a
	.zero		1
	.zero		1


	//----- nvinfo : EIATTR_EXIT_INSTR_OFFSETS
	.align		4
        /*0078*/ 	.byte	0x04, 0x1c
        /*007a*/ 	.short	(.L_95 - .L_94)


	//   ....[0]....
.L_94:
        /*007c*/ 	.word	0x00000070


	//   ....[1]....
        /*0080*/ 	.word	0x00001140


	//----- nvinfo : EIATTR_CBANK_PARAM_SIZE
	.align		4
.L_95:
        /*0084*/ 	.byte	0x03, 0x19
        /*0086*/ 	.short	0x0028


	//----- nvinfo : EIATTR_PARAM_CBANK
	.align		4
        /*0088*/ 	.byte	0x04, 0x0a
        /*008a*/ 	.short	(.L_97 - .L_96)
	.align		4
.L_96:
        /*008c*/ 	.word	index@(.nv.constant0._Z17assignment_kernelPK13__nv_bfloat16S1_PiPfii)
        /*0090*/ 	.short	0x0380
        /*0092*/ 	.short	0x0028


	//----- nvinfo : EIATTR_SW_WAR
	.align		4
.L_97:
        /*0094*/ 	.byte	0x04, 0x36
        /*0096*/ 	.short	(.L_99 - .L_98)
.L_98:
        /*0098*/ 	.word	0x00000008
.L_99:


//--------------------- .nv.callgraph             --------------------------
	.section	.nv.callgraph,"",@"SHT_CUDA_CALLGRAPH"
	.align	4
	.sectionentsize	8
	.align		4
        /*0000*/ 	.word	0x00000000
	.align		4
        /*0004*/ 	.word	0xffffffff
	.align		4
        /*0008*/ 	.word	0x00000000
	.align		4
        /*000c*/ 	.word	0xfffffffe
	.align		4
        /*0010*/ 	.word	0x00000000
	.align		4
        /*0014*/ 	.word	0xfffffffd
	.align		4
        /*0018*/ 	.word	0x00000000
	.align		4
        /*001c*/ 	.word	0xfffffffc


//--------------------- .text._Z23update_centroids_kernelPK13__nv_bfloat16PS_S1_PKii --------------------------
	.section	.text._Z23update_centroids_kernelPK13__nv_bfloat16PS_S1_PKii,"ax",@progbits
	.align	128
        .global         _Z23update_centroids_kernelPK13__nv_bfloat16PS_S1_PKii
        .type           _Z23update_centroids_kernelPK13__nv_bfloat16PS_S1_PKii,@function
        .size           _Z23update_centroids_kernelPK13__nv_bfloat16PS_S1_PKii,(.L_x_13 - _Z23update_centroids_kernelPK13__nv_bfloat16PS_S1_PKii)
        .other          _Z23update_centroids_kernelPK13__nv_bfloat16PS_S1_PKii,@"STO_CUDA_ENTRY STV_DEFAULT"
_Z23update_centroids_kernelPK13__nv_bfloat16PS_S1_PKii:
.text._Z23update_centroids_kernelPK13__nv_bfloat16PS_S1_PKii:
[----:B------:R-:W-:Y:S01]  /*0000*/  LDC R1, c[0x0][0x37c] ;  /* 0x0000df00ff017b82 */ /* 0x000fe20000000800 */
[----:B------:R-:W0:Y:S07]  /*0010*/  S2R R0, SR_TID.X ;  /* 0x0000000000007919 */ /* 0x000e2e0000002100 */
[----:B------:R-:W0:Y:S01]  /*0020*/  S2UR UR4, SR_CTAID.X ;  /* 0x00000000000479c3 */ /* 0x000e220000002500 */
[----:B------:R-:W1:Y:S07]  /*0030*/  LDCU UR5, c[0x0][0x3a0] ;  /* 0x00007400ff0577ac */ /* 0x000e6e0008000800 */
[----:B------:R-:W0:Y:S02]  /*0040*/  LDC R7, c[0x0][0x360] ;  /* 0x0000d800ff077b82 */ /* 0x000e240000000800 */
[----:B0-----:R-:W-:-:S05]  /*0050*/  IMAD R7, R7, UR4, R0 ;  /* 0x0000000407077c24 */ /* 0x001fca000f8e0200 */
[----:B-1----:R-:W-:-:S13]  /*0060*/  ISETP.GE.AND P0, PT, R7, UR5, PT ;  /* 0x0000000507007c0c */ /* 0x002fda000bf06270 */
[----:B------:R-:W-:Y:S05]  /*0070*/  @P0 EXIT ;  /* 0x000000000000094d */ /* 0x000fea0003800000 */
[----:B------:R-:W0:Y:S01]  /*0080*/  LDC.64 R2, c[0x0][0x398] ;  /* 0x0000e600ff027b82 */ /* 0x000e220000000a00 */
[----:B------:R-:W1:Y:S01]  /*0090*/  LDCU.64 UR4, c[0x0][0x358] ;  /* 0x00006b00ff0477ac */ /* 0x000e620008000a00 */
[----:B0-----:R-:W-:-:S05]  /*00a0*/  IMAD.WIDE R2, R7, 0x4, R2 ;  /* 0x0000000407027825 */ /* 0x001fca00078e0202 */
[----:B-1----:R-:W2:Y:S02]  /*00b0*/  LDG.E R0, desc[UR4][R2.64] ;  /* 0x0000000402007981 */ /* 0x002ea4000c1e1900 */
[----:B--2---:R-:W-:-:S13]  /*00c0*/  ISETP.GE.AND P0, PT, R0, 0x1, PT ;  /* 0x000000010000780c */ /* 0x004fda0003f06270 */
[----:B------:R-:W-:Y:S05]  /*00d0*/  @!P0 BRA `(.L_x_0) ;  /* 0x0000000000508947 */ /* 0x000fea0003800000 */
[----:B------:R-:W0:Y:S01]  /*00e0*/  LDC.64 R2, c[0x0][0x390] ;  /* 0x0000e400ff027b82 */ /* 0x000e220000000a00 */
[----:B------:R-:W-:-:S07]  /*00f0*/  I2FP.F32.U32 R0, R0 ;  /* 0x0000000000007245 */ /* 0x000fce0000201000 */
[----:B------:R-:W1:Y:S01]  /*0100*/  LDC.64 R4, c[0x0][0x388] ;  /* 0x0000e200ff047b82 */ /* 0x000e620000000a00 */
[----:B0-----:R-:W-:-:S06]  /*0110*/  IMAD.WIDE R2, R7, 0x2, R2 ;  /* 0x0000000207027825 */ /* 0x001fcc00078e0202 */
[----:B------:R-:W2:Y:S01]  /*0120*/  LDG.E.U16 R2, desc[UR4][R2.64] ;  /* 0x0000000402027981 */ /* 0x000ea2000c1e1500 */
[----:B------:R-:W0:Y:S02]  /*0130*/  F2F.BF16.F32 R0, R0 ;  /* 0x0000000000007304 */ /* 0x000e240000202000 */
[----:B0-----:R-:W-:-:S04]  /*0140*/  SHF.L.U32 R8, R0, 0x10, RZ ;  /* 0x0000001000087819 */ /* 0x001fc800000006ff */
[----:B------:R-:W-:-:S13]  /*0150*/  FSETP.GE.AND P0, PT, |R8|, 8.50705917302346158658e+37, PT ;  /* 0x7e8000000800780b */ /* 0x000fda0003f06200 */
[----:B------:R-:W-:-:S05]  /*0160*/  @P0 FMUL R8, R8, 0.25 ;  /* 0x3e80000008080820 */ /* 0x000fca0000400000 */
[----:B------:R-:W-:-:S13]  /*0170*/  FSETP.GEU.AND P1, PT, |R8|, 1.175494350822287508e-38, PT ;  /* 0x008000000800780b */ /* 0x000fda0003f2e200 */
[----:B------:R-:W-:-:S04]  /*0180*/  @!P1 FMUL R8, R8, 16777216 ;  /* 0x4b80000008089820 */ /* 0x000fc80000400000 */
[----:B------:R-:W0:Y:S01]  /*0190*/  MUFU.RCP R9, R8 ;  /* 0x0000000800097308 */ /* 0x000e220000001000 */
[----:B--2---:R-:W-:Y:S01]  /*01a0*/  SHF.L.U32 R6, R2, 0x10, RZ ;  /* 0x0000001002067819 */ /* 0x004fe200000006ff */
[----:B-1----:R-:W-:-:S04]  /*01b0*/  IMAD.WIDE R2, R7, 0x2, R4 ;  /* 0x0000000207027825 */ /* 0x002fc800078e0204 */
[----:B------:R-:W-:-:S04]  /*01c0*/  @!P1 FMUL R6, R6, 16777216 ;  /* 0x4b80000006069820 */ /* 0x000fc80000400000 */
[----:B0-----:R-:W-:-:S04]  /*01d0*/  FMUL R6, R9, R6 ;  /* 0x0000000609067220 */ /* 0x001fc80000400000 */
[----:B------:R-:W-:-:S05]  /*01e0*/  @P0 FMUL R6, R6, 0.25 ;  /* 0x3e80000006060820 */ /* 0x000fca0000400000 */
[----:B------:R-:W-:-:S05]  /*01f0*/  F2FP.BF16.F32.PACK_AB R6, RZ, R6 ;  /* 0x00000006ff06723e */ /* 0x000fca00000010ff */
[----:B------:R-:W-:Y:S01]  /*0200*/  STG.E.U16 desc[UR4][R2.64], R6 ;  /* 0x0000000602007986 */ /* 0x000fe2000c101504 */
[----:B------:R-:W-:Y:S05]  /*0210*/  EXIT ;  /* 0x000000000000794d */ /* 0x000fea0003800000 */
.L_x_0:
[----:B------:R-:W0:Y:S08]  /*0220*/  LDC.64 R2, c[0x0][0x380] ;  /* 0x0000e000ff027b82 */ /* 0x000e300000000a00 */
[----:B------:R-:W1:Y:S01]  /*0230*/  LDC.64 R4, c[0x0][0x388] ;  /* 0x0000e200ff047b82 */ /* 0x000e620000000a00 */
[----:B0-----:R-:W2:Y:S01]  /*0240*/  LDG.E.U16 R3, desc[UR4][R2.64] ;  /* 0x0000000402037981 */ /* 0x001ea2000c1e1500 */
[----:B-1----:R-:W-:-:S05]  /*0250*/  IMAD.WIDE R4, R7, 0x2, R4 ;  /* 0x0000000207047825 */ /* 0x002fca00078e0204 */
[----:B--2---:R-:W-:Y:S01]  /*0260*/  STG.E.U16 desc[UR4][R4.64], R3 ;  /* 0x0000000304007986 */ /* 0x004fe2000c101504 */
[----:B------:R-:W-:Y:S05]  /*0270*/  EXIT ;  /* 0x000000000000794d */ /* 0x000fea0003800000 */
.L_x_1:
[----:B------:R-:W-:-:S00]  /*0280*/  BRA `(.L_x_1) ;  /* 0xfffffffc00fc7947 */ /* 0x000fc0000383ffff */
[----:B------:R-:W-:-:S00]  /*0290*/  NOP ;  /* 0x0000000000007918 */ /* 0x000fc00000000000 */
        /* <DEDUP_REMOVED lines=14> */
.L_x_13:


//--------------------- .text._Z18update_sums_kernelPK13__nv_bfloat16PKiPS_Pii --------------------------
	.section	.text._Z18update_sums_kernelPK13__nv_bfloat16PKiPS_Pii,"ax",@progbits
	.align	128
        .global         _Z18update_sums_kernelPK13__nv_bfloat16PKiPS_Pii
        .type           _Z18update_sums_kernelPK13__nv_bfloat16PKiPS_Pii,@function
        .size           _Z18update_sums_kernelPK13__nv_bfloat16PKiPS_Pii,(.L_x_14 - _Z18update_sums_kernelPK13__nv_bfloat16PKiPS_Pii)
        .other          _Z18update_sums_kernelPK13__nv_bfloat16PKiPS_Pii,@"STO_CUDA_ENTRY STV_DEFAULT"
_Z18update_sums_kernelPK13__nv_bfloat16PKiPS_Pii:
.text._Z18update_sums_kernelPK13__nv_bfloat16PKiPS_Pii:
        /* <DEDUP_REMOVED lines=9> */
[----:B------:R-:W1:Y:S07]  /*0090*/  LDCU.64 UR4, c[0x0][0x358] ;  /* 0x00006b00ff0477ac */ /* 0x000e6e0008000a00 */
[----:B------:R-:W2:Y:S08]  /*00a0*/  LDC.64 R4, c[0x0][0x390] ;  /* 0x0000e400ff047b82 */ /* 0x000eb00000000a00 */
[----:B------:R-:W3:Y:S01]  /*00b0*/  LDC.64 R6, c[0x0][0x380] ;  /* 0x0000e000ff067b82 */ /* 0x000ee20000000a00 */
[----:B0-----:R-:W-:-:S05]  /*00c0*/  IMAD.WIDE R2, R9, 0x4, R2 ;  /* 0x0000000409027825 */ /* 0x001fca00078e0202 */
[----:B-1----:R-:W2:Y:S01]  /*00d0*/  LDG.E R11, desc[UR4][R2.64] ;  /* 0x00000004020b7981 */ /* 0x002ea2000c1e1900 */
[----:B---3--:R-:W-:-:S06]  /*00e0*/  IMAD.WIDE R6, R9, 0x2, R6 ;  /* 0x0000000209067825 */ /* 0x008fcc00078e0206 */
[----:B------:R0:W5:Y:S01]  /*00f0*/  LDG.E.U16 R6, desc[UR4][R6.64] ;  /* 0x0000000406067981 */ /* 0x000162000c1e1500 */
[----:B------:R-:W-:Y:S01]  /*0100*/  BSSY.RECONVERGENT B0, `(.L_x_2) ;  /* 0x000000f000007945 */ /* 0x000fe20003800200 */
[----:B--2---:R-:W-:-:S04]  /*0110*/  IMAD.WIDE R4, R11, 0x2, R4 ;  /* 0x000000020b047825 */ /* 0x004fc800078e0204 */
[----:B------:R-:W-:Y:S01]  /*0120*/  IMAD.MOV.U32 R9, RZ, RZ, R5 ;  /* 0x000000ffff097224 */ /* 0x000fe200078e0005 */
[----:B------:R-:W-:-:S05]  /*0130*/  LOP3.LUT R8, R4, 0xfffffffd, RZ, 0xc0, !PT ;  /* 0xfffffffd04087812 */ /* 0x000fca00078ec0ff */
[----:B------:R0:W5:Y:S01]  /*0140*/  LD.E R13, desc[UR4][R8.64] ;  /* 0x00000004080d7980 */ /* 0x000162000c101900 */
[----:B------:R-:W-:-:S04]  /*0150*/  LOP3.LUT R0, R4, 0x2, RZ, 0xc0, !PT ;  /* 0x0000000204007812 */ /* 0x000fc800078ec0ff */
[----:B------:R-:W-:Y:S01]  /*0160*/  ISETP.EQ.U32.AND P0, PT, R0, RZ, PT ;  /* 0x000000ff0000720c */ /* 0x000fe20003f02070 */
[----:B------:R-:W-:-:S05]  /*0170*/  IMAD.MOV.U32 R0, RZ, RZ, 0x3254 ;  /* 0x00003254ff007424 */ /* 0x000fca00078e00ff */
[----:B0-----:R-:W-:-:S07]  /*0180*/  SEL R0, R0, 0x7610, P0 ;  /* 0x0000761000007807 */ /* 0x001fce0000000000 */
.L_x_3:
[----:B-----5:R-:W-:-:S05]  /*0190*/  HADD2.BF16_V2 R2, R13, R6.H0_H0 ;  /* 0x200000060d027230 */ /* 0x020fca0000200000 */
[----:B------:R-:W-:-:S05]  /*01a0*/  PRMT R3, R13, R0, R2 ;  /* 0x000000000d037216 */ /* 0x000fca0000000002 */
[----:B------:R-:W2:Y:S02]  /*01b0*/  ATOM.E.CAS.STRONG.GPU PT, R2, [R8], R13, R3 ;  /* 0x0000000d0802738b */ /* 0x000ea400001ee103 */
[----:B--2---:R-:W-:Y:S02]  /*01c0*/  ISETP.NE.U32.AND P0, PT, R2, R13, PT ;  /* 0x0000000d0200720c */ /* 0x004fe40003f05070 */
[----:B------:R-:W-:-:S11]  /*01d0*/  MOV R13, R2 ;  /* 0x00000002000d7202 */ /* 0x000fd60000000f00 */
[----:B------:R-:W-:Y:S05]  /*01e0*/  @P0 BRA `(.L_x_3) ;  /* 0xfffffffc00e80947 */ /* 0x000fea000383ffff */
[----:B------:R-:W-:Y:S05]  /*01f0*/  BSYNC.RECONVERGENT B0 ;  /* 0x0000000000007941 */ /* 0x000fea0003800200 */
.L_x_2:
[----:B------:R-:W0:Y:S01]  /*0200*/  LDC.64 R2, c[0x0][0x398] ;  /* 0x0000e600ff027b82 */ /* 0x000e220000000a00 */
[----:B------:R-:W-:Y:S02]  /*0210*/  HFMA2 R5, -RZ, RZ, 0, 5.9604644775390625e-08 ;  /* 0x00000001ff057431 */ /* 0x000fe400000001ff */
[----:B0-----:R-:W-:-:S05]  /*0220*/  IMAD.WIDE R2, R11, 0x4, R2 ;  /* 0x000000040b027825 */ /* 0x001fca00078e0202 */
[----:B------:R-:W-:Y:S01]  /*0230*/  REDG.E.ADD.STRONG.GPU desc[UR4][R2.64], R5 ;  /* 0x000000050200798e */ /* 0x000fe2000c12e104 */
[----:B------:R-:W-:Y:S05]  /*0240*/  EXIT ;  /* 0x000000000000794d */ /* 0x000fea0003800000 */
.L_x_4:
        /* <DEDUP_REMOVED lines=11> */
.L_x_14:


//--------------------- .text._Z16zero_sums_kernelP13__nv_bfloat16Pii --------------------------
	.section	.text._Z16zero_sums_kernelP13__nv_bfloat16Pii,"ax",@progbits
	.align	128
        .global         _Z16zero_sums_kernelP13__nv_bfloat16Pii
        .type           _Z16zero_sums_kernelP13__nv_bfloat16Pii,@function
        .size           _Z16zero_sums_kernelP13__nv_bfloat16Pii,(.L_x_15 - _Z16zero_sums_kernelP13__nv_bfloat16Pii)
        .other          _Z16zero_sums_kernelP13__nv_bfloat16Pii,@"STO_CUDA_ENTRY STV_DEFAULT"
_Z16zero_sums_kernelP13__nv_bfloat16Pii:
.text._Z16zero_sums_kernelP13__nv_bfloat16Pii:
        /* <DEDUP_REMOVED lines=10> */
[----:B------:R-:W2:Y:S01]  /*00a0*/  LDC.64 R4, c[0x0][0x388] ;  /* 0x0000e200ff047b82 */ /* 0x000ea20000000a00 */
[----:B0-----:R-:W-:-:S05]  /*00b0*/  IMAD.WIDE R2, R7, 0x2, R2 ;  /* 0x0000000207027825 */ /* 0x001fca00078e0202 */
[----:B-1----:R-:W-:Y:S01]  /*00c0*/  STG.E.U16 desc[UR4][R2.64], RZ ;  /* 0x000000ff02007986 */ /* 0x002fe2000c101504 */
[----:B--2---:R-:W-:-:S05]  /*00d0*/  IMAD.WIDE R4, R7, 0x4, R4 ;  /* 0x0000000407047825 */ /* 0x004fca00078e0204 */
[----:B------:R-:W-:Y:S01]  /*00e0*/  STG.E desc[UR4][R4.64], RZ ;  /* 0x000000ff04007986 */ /* 0x000fe2000c101904 */
[----:B------:R-:W-:Y:S05]  /*00f0*/  EXIT ;  /* 0x000000000000794d */ /* 0x000fea0003800000 */
.L_x_5:
        /* <DEDUP_REMOVED lines=16> */
.L_x_15:


//--------------------- .text._Z17assignment_kernelPK13__nv_bfloat16S1_PiPfii --------------------------
	.section	.text._Z17assignment_kernelPK13__nv_bfloat16S1_PiPfii,"ax",@progbits
	.align	128
        .global         _Z17assignment_kernelPK13__nv_bfloat16S1_PiPfii
        .type           _Z17assignment_kernelPK13__nv_bfloat16S1_PiPfii,@function
        .size           _Z17assignment_kernelPK13__nv_bfloat16S1_PiPfii,(.L_x_16 - _Z17assignment_kernelPK13__nv_bfloat16S1_PiPfii)
        .other          _Z17assignment_kernelPK13__nv_bfloat16S1_PiPfii,@"STO_CUDA_ENTRY STV_DEFAULT"
_Z17assignment_kernelPK13__nv_bfloat16S1_PiPfii:
.text._Z17assignment_kernelPK13__nv_bfloat16S1_PiPfii:
        /* <DEDUP_REMOVED lines=8> */
[----:B------:R-:W0:Y:S01]  /*0080*/  LDCU UR6, c[0x0][0x3a4] ;  /* 0x00007480ff0677ac */ /* 0x000e220008000800 */
[----:B------:R-:W-:Y:S02]  /*0090*/  IMAD.MOV.U32 R0, RZ, RZ, 0x7f7ffffd ;  /* 0x7f7ffffdff007424 */ /* 0x000fe400078e00ff */
[----:B------:R-:W-:Y:S01]  /*00a0*/  IMAD.MOV.U32 R4, RZ, RZ, -0x1 ;  /* 0xffffffffff047424 */ /* 0x000fe200078e00ff */
[----:B------:R-:W1:Y:S01]  /*00b0*/  LDCU.64 UR10, c[0x0][0x358] ;  /* 0x00006b00ff0a77ac */ /* 0x000e620008000a00 */
[----:B0-----:R-:W-:-:S09]  /*00c0*/  UISETP.GE.AND UP0, UPT, UR6, 0x1, UPT ;  /* 0x000000010600788c */ /* 0x001fd2000bf06270 */
[----:B-1----:R-:W-:Y:S05]  /*00d0*/  BRA.U !UP0, `(.L_x_6) ;  /* 0x0000001108047547 */ /* 0x002fea000b800000 */
[----:B------:R-:W0:Y:S02]  /*00e0*/  LDC.64 R2, c[0x0][0x380] ;  /* 0x0000e000ff027b82 */ /* 0x000e240000000a00 */
[----:B0-----:R-:W-:-:S06]  /*00f0*/  IMAD.WIDE R2, R5, 0x2, R2 ;  /* 0x0000000205027825 */ /* 0x001fcc00078e0202 */
[----:B------:R-:W2:Y:S01]  /*0100*/  LDG.E.U16 R2, desc[UR10][R2.64] ;  /* 0x0000000a02027981 */ /* 0x000ea2000c1e1500 */
[----:B------:R-:W-:Y:S01]  /*0110*/  UISETP.GE.U32.AND UP1, UPT, UR6, 0x10, UPT ;  /* 0x000000100600788c */ /* 0x000fe2000bf26070 */
[----:B------:R-:W-:Y:S01]  /*0120*/  HFMA2 R7, -RZ, RZ, 0, 0 ;  /* 0x00000000ff077431 */ /* 0x000fe200000001ff */
[----:B------:R-:W-:Y:S01]  /*0130*/  ULOP3.LUT UR7, UR6, 0xf, URZ, 0xc0, !UPT ;  /* 0x0000000f06077892 */ /* 0x000fe2000f8ec0ff */
[----:B------:R-:W-:Y:S01]  /*0140*/  MOV R4, 0xffffffff ;  /* 0xffffffff00047802 */ /* 0x000fe20000000f00 */
[----:B------:R-:W-:Y:S02]  /*0150*/  IMAD.MOV.U32 R0, RZ, RZ, 0x7f7ffffd ;  /* 0x7f7ffffdff007424 */ /* 0x000fe400078e00ff */
[----:B------:R-:W-:Y:S01]  /*0160*/  UISETP.NE.AND UP0, UPT, UR7, URZ, UPT ;  /* 0x000000ff0700728c */ /* 0x000fe2000bf05270 */
[----:B--2---:R-:W-:Y:S02]  /*0170*/  IMAD.U32 R6, R2, 0x10000, RZ ;  /* 0x0001000002067824 */ /* 0x004fe400078e00ff */
[----:B------:R-:W-:Y:S08]  /*0180*/  BRA.U !UP1, `(.L_x_7) ;  /* 0x0000000509fc7547 */ /* 0x000ff0000b800000 */
[----:B------:R-:W0:Y:S01]  /*0190*/  LDCU.64 UR4, c[0x0][0x388] ;  /* 0x00007100ff0477ac */ /* 0x000e220008000a00 */
[----:B------:R-:W-:Y:S01]  /*01a0*/  MOV R4, 0xffffffff ;  /* 0xffffffff00047802 */ /* 0x000fe20000000f00 */
[----:B------:R-:W-:Y:S01]  /*01b0*/  IMAD.MOV.U32 R0, RZ, RZ, 0x7f7ffffd ;  /* 0x7f7ffffdff007424 */ /* 0x000fe200078e00ff */
[----:B------:R-:W-:Y:S01]  /*01c0*/  MOV R9, RZ ;  /* 0x000000ff00097202 */ /* 0x000fe20000000f00 */
[----:B------:R-:W-:-:S06]  /*01d0*/  ULOP3.LUT UR8, UR6, 0x7ffffff0, URZ, 0xc0, !UPT ;  /* 0x7ffffff006087892 */ /* 0x000fcc000f8ec0ff */
[----:B------:R-:W-:Y:S01]  /*01e0*/  IMAD.U32 R7, RZ, RZ, UR8 ;  /* 0x00000008ff077e24 */ /* 0x000fe2000f8e00ff */
[----:B0-----:R-:W-:-:S04]  /*01f0*/  UIADD3 UR4, UP1, UPT, UR4, 0x10, URZ ;  /* 0x0000001004047890 */ /* 0x001fc8000ff3e0ff */
[----:B------:R-:W-:Y:S02]  /*0200*/  UIADD3.X UR5, UPT, UPT, URZ, UR5, URZ, UP1, !UPT ;  /* 0x00000005ff057290 */ /* 0x000fe40008ffe4ff */
[----:B------:R-:W-:-:S04]  /*0210*/  MOV R2, UR4 ;  /* 0x0000000400027c02 */ /* 0x000fc80008000f00 */
[----:B------:R-:W-:-:S07]  /*0220*/  IMAD.U32 R3, RZ, RZ, UR5 ;  /* 0x00000005ff037e24 */ /* 0x000fce000f8e00ff */
.L_x_8:
[----:B------:R-:W2:Y:S04]  /*0230*/  LDG.E.U16 R22, desc[UR10][R2.64+-0x10] ;  /* 0xfffff00a02167981 */ /* 0x000ea8000c1e1500 */
[----:B------:R-:W3:Y:S04]  /*0240*/  LDG.E.U16 R24, desc[UR10][R2.64+-0xe] ;  /* 0xfffff20a02187981 */ /* 0x000ee8000c1e1500 */
[----:B------:R-:W4:Y:S04]  /*0250*/  LDG.E.U16 R26, desc[UR10][R2.64+-0xc] ;  /* 0xfffff40a021a7981 */ /* 0x000f28000c1e1500 */
[----:B------:R-:W5:Y:S04]  /*0260*/  LDG.E.U16 R21, desc[UR10][R2.64+-0xa] ;  /* 0xfffff60a02157981 */ /* 0x000f68000c1e1500 */
        /* <DEDUP_REMOVED lines=11> */
[----:B------:R-:W5:Y:S01]  /*0320*/  LDG.E.U16 R10, desc[UR10][R2.64+0xe] ;  /* 0x00000e0a020a7981 */ /* 0x000f62000c1e1500 */
[----:B--2---:R-:W-:Y:S01]  /*0330*/  SHF.L.U32 R23, R22, 0x10, RZ ;  /* 0x0000001016177819 */ /* 0x004fe200000006ff */
[----:B---3--:R-:W-:-:S04]  /*0340*/  IMAD.U32 R25, R24, 0x10000, RZ ;  /* 0x0001000018197824 */ /* 0x008fc800078e00ff */
[C---:B------:R-:W-:Y:S01]  /*0350*/  FADD R23, R6.reuse, -R23 ;  /* 0x8000001706177221 */ /* 0x040fe20000000000 */
[----:B------:R-:W-:-:S03]  /*0360*/  FADD R25, R6, -R25 ;  /* 0x8000001906197221 */ /* 0x000fc60000000000 */
[----:B------:R-:W-:Y:S01]  /*0370*/  FMUL R23, R23, R23 ;  /* 0x0000001717177220 */ /* 0x000fe20000400000 */
[----:B----4-:R-:W-:Y:S01]  /*0380*/  SHF.L.U32 R27, R26, 0x10, RZ ;  /* 0x000000101a1b7819 */ /* 0x010fe200000006ff */
[----:B------:R-:W-:Y:S01]  /*0390*/  FMUL R25, R25, R25 ;  /* 0x0000001919197220 */ /* 0x000fe20000400000 */
[----:B-----5:R-:W-:Y:S02]  /*03a0*/  IMAD.U32 R21, R21, 0x10000, RZ ;  /* 0x0001000015157824 */ /* 0x020fe400078e00ff */
[CC--:B------:R-:W-:Y:S01]  /*03b0*/  FSETP.GEU.AND P3, PT, R23.reuse, R0.reuse, PT ;  /* 0x000000001700720b */ /* 0x0c0fe20003f6e000 */
[C---:B------:R-:W-:Y:S01]  /*03c0*/  FADD R27, R6.reuse, -R27 ;  /* 0x8000001b061b7221 */ /* 0x040fe20000000000 */
[----:B------:R-:W-:Y:S02]  /*03d0*/  FADD R21, R6, -R21 ;  /* 0x8000001506157221 */ /* 0x000fe40000000000 */
[----:B------:R-:W-:Y:S01]  /*03e0*/  FSEL R0, R23, R0, !P3 ;  /* 0x0000000017007208 */ /* 0x000fe20005800000 */
[----:B------:R-:W-:Y:S01]  /*03f0*/  FMUL R27, R27, R27 ;  /* 0x0000001b1b1b7220 */ /* 0x000fe20000400000 */
[----:B------:R-:W-:Y:S01]  /*0400*/  SHF.L.U32 R23, R20, 0x10, RZ ;  /* 0x0000001014177819 */ /* 0x000fe200000006ff */
[----:B------:R-:W-:Y:S01]  /*0410*/  FMUL R21, R21, R21 ;  /* 0x0000001515157220 */ /* 0x000fe20000400000 */
[----:B------:R-:W-:Y:S01]  /*0420*/  FSETP.GEU.AND P4, PT, R25, R0, PT ;  /* 0x000000001900720b */ /* 0x000fe20003f8e000 */
[----:B------:R-:W-:Y:S01]  /*0430*/  IMAD.U32 R19, R19, 0x10000, RZ ;  /* 0x0001000013137824 */ /* 0x000fe200078e00ff */
[----:B------:R-:W-:Y:S01]  /*0440*/  SEL R4, R9, R4, !P3 ;  /* 0x0000000409047207 */ /* 0x000fe20005800000 */
[C---:B------:R-:W-:Y:S01]  /*0450*/  FADD R23, R6.reuse, -R23 ;  /* 0x8000001706177221 */ /* 0x040fe20000000000 */
[----:B------:R-:W-:Y:S01]  /*0460*/  FSEL R0, R25, R0, !P4 ;  /* 0x0000000019007208 */ /* 0x000fe20006000000 */
[----:B------:R-:W-:Y:S01]  /*0470*/  FADD R19, R6, -R19 ;  /* 0x8000001306137221 */ /* 0x000fe20000000000 */
[----:B------:R-:W-:-:S02]  /*0480*/  IMAD.U32 R17, R17, 0x10000, RZ ;  /* 0x0001000011117824 */ /* 0x000fc400078e00ff */
[----:B------:R-:W-:Y:S01]  /*0490*/  FMUL R23, R23, R23 ;  /* 0x0000001717177220 */ /* 0x000fe20000400000 */
[-C--:B------:R-:W-:Y:S01]  /*04a0*/  FSETP.GEU.AND P5, PT, R27, R0.reuse, PT ;  /* 0x000000001b00720b */ /* 0x080fe20003fae000 */
[----:B------:R-:W-:Y:S01]  /*04b0*/  FMUL R19, R19, R19 ;  /* 0x0000001313137220 */ /* 0x000fe20000400000 */
[----:B------:R-:W-:Y:S02]  /*04c0*/  FADD R17, R6, -R17 ;  /* 0x8000001106117221 */ /* 0x000fe40000000000 */
[----:B------:R-:W-:Y:S02]  /*04d0*/  FSEL R0, R27, R0, !P5 ;  /* 0x000000001b007208 */ /* 0x000fe40006800000 */
[----:B------:R-:W-:Y:S01]  /*04e0*/  FMUL R17, R17, R17 ;  /* 0x0000001111117220 */ /* 0x000fe20000400000 */
[----:B------:R-:W-:Y:S02]  /*04f0*/  @!P4 IADD3 R4, PT, PT, R9, 0x1, RZ ;  /* 0x000000010904c810 */ /* 0x000fe40007ffe0ff */
[----:B------:R-:W-:Y:S01]  /*0500*/  FSETP.GEU.AND P6, PT, R21, R0, PT ;  /* 0x000000001500720b */ /* 0x000fe20003fce000 */
[----:B------:R-:W-:-:S03]  /*0510*/  IMAD.U32 R15, R15, 0x10000, RZ ;  /* 0x000100000f0f7824 */ /* 0x000fc600078e00ff */
[----:B------:R-:W-:Y:S01]  /*0520*/  FSEL R0, R21, R0, !P6 ;  /* 0x0000000015007208 */ /* 0x000fe20007000000 */
[----:B------:R-:W-:Y:S01]  /*0530*/  FADD R15, R6, -R15 ;  /* 0x8000000f060f7221 */ /* 0x000fe20000000000 */
[----:B------:R-:W-:Y:S02]  /*0540*/  SHF.L.U32 R21, R18, 0x10, RZ ;  /* 0x0000001012157819 */ /* 0x000fe400000006ff */
[-C--:B------:R-:W-:Y:S01]  /*0550*/  FSETP.GEU.AND P0, PT, R23, R0.reuse, PT ;  /* 0x000000001700720b */ /* 0x080fe20003f0e000 */
[----:B------:R-:W-:Y:S01]  /*0560*/  FMUL R15, R15, R15 ;  /* 0x0000000f0f0f7220 */ /* 0x000fe20000400000 */
[----:B------:R-:W-:Y:S01]  /*0570*/  @!P5 IADD3 R4, PT, PT, R9, 0x2, RZ ;  /* 0x000000020904d810 */ /* 0x000fe20007ffe0ff */
[C---:B------:R-:W-:Y:S01]  /*0580*/  FADD R21, R6.reuse, -R21 ;  /* 0x8000001506157221 */ /* 0x040fe20000000000 */
[----:B------:R-:W-:Y:S01]  /*0590*/  FSEL R0, R23, R0, !P0 ;  /* 0x0000000017007208 */ /* 0x000fe20004000000 */
[----:B------:R-:W-:Y:S01]  /*05a0*/  IMAD.U32 R13, R13, 0x10000, RZ ;  /* 0x000100000d0d7824 */ /* 0x000fe200078e00ff */
[----:B------:R-:W-:Y:S01]  /*05b0*/  @!P6 IADD3 R4, PT, PT, R9, 0x3, RZ ;  /* 0x000000030904e810 */ /* 0x000fe20007ffe0ff */
[----:B------:R-:W-:Y:S01]  /*05c0*/  FMUL R21, R21, R21 ;  /* 0x0000001515157220 */ /* 0x000fe20000400000 */
[----:B------:R-:W-:Y:S01]  /*05d0*/  FSETP.GEU.AND P1, PT, R19, R0, PT ;  /* 0x000000001300720b */ /* 0x000fe20003f2e000 */
[----:B------:R-:W-:Y:S01]  /*05e0*/  FADD R13, R6, -R13 ;  /* 0x8000000d060d7221 */ /* 0x000fe20000000000 */
[----:B------:R-:W-:-:S02]  /*05f0*/  SHF.L.U32 R11, R11, 0x10, RZ ;  /* 0x000000100b0b7819 */ /* 0x000fc400000006ff */
[----:B------:R-:W-:Y:S01]  /*0600*/  FSEL R0, R19, R0, !P1 ;  /* 0x0000000013007208 */ /* 0x000fe20004800000 */
[----:B------:R-:W-:Y:S01]  /*0610*/  FMUL R13, R13, R13 ;  /* 0x0000000d0d0d7220 */ /* 0x000fe20000400000 */
[----:B------:R-:W-:Y:S01]  /*0620*/  SHF.L.U32 R19, R16, 0x10, RZ ;  /* 0x0000001010137819 */ /* 0x000fe200000006ff */
[C---:B------:R-:W-:Y:S01]  /*0630*/  FADD R11, R6.reuse, -R11 ;  /* 0x8000000b060b7221 */ /* 0x040fe20000000000 */
[-C--:B------:R-:W-:Y:S02]  /*0640*/  FSETP.GEU.AND P2, PT, R21, R0.reuse, PT ;  /* 0x000000001500720b */ /* 0x080fe40003f4e000 */
[----:B------:R-:W-:Y:S01]  /*0650*/  @!P0 IADD3 R4, PT, PT, R9, 0x4, RZ ;  /* 0x0000000409048810 */ /* 0x000fe20007ffe0ff */
[----:B------:R-:W-:Y:S01]  /*0660*/  FADD R19, R6, -R19 ;  /* 0x8000001306137221 */ /* 0x000fe20000000000 */
[----:B------:R-:W-:Y:S01]  /*0670*/  FSEL R0, R21, R0, !P2 ;  /* 0x0000000015007208 */ /* 0x000fe20005000000 */
[----:B------:R-:W-:Y:S01]  /*0680*/  IMAD.U32 R21, R8, 0x10000, RZ ;  /* 0x0001000008157824 */ /* 0x000fe200078e00ff */
[----:B------:R-:W-:Y:S01]  /*0690*/  @!P1 IADD3 R4, PT, PT, R9, 0x5, RZ ;  /* 0x0000000509049810 */ /* 0x000fe20007ffe0ff */
[----:B------:R-:W-:Y:S01]  /*06a0*/  FMUL R19, R19, R19 ;  /* 0x0000001313137220 */ /* 0x000fe20000400000 */
[----:B------:R-:W-:Y:S01]  /*06b0*/  FSETP.GEU.AND P3, PT, R17, R0, PT ;  /* 0x000000001100720b */ /* 0x000fe20003f6e000 */
[----:B------:R-:W-:Y:S01]  /*06c0*/  FADD R21, R6, -R21 ;  /* 0x8000001506157221 */ /* 0x000fe20000000000 */
[----:B------:R-:W-:-:S02]  /*06d0*/  FMUL R11, R11, R11 ;  /* 0x0000000b0b0b7220 */ /* 0x000fc40000400000 */
[----:B------:R-:W-:Y:S01]  /*06e0*/  FSEL R0, R17, R0, !P3 ;  /* 0x0000000011007208 */ /* 0x000fe20005800000 */
[----:B------:R-:W-:Y:S01]  /*06f0*/  FMUL R21, R21, R21 ;  /* 0x0000001515157220 */ /* 0x000fe20000400000 */
[----:B------:R-:W-:Y:S02]  /*0700*/  IMAD.U32 R17, R14, 0x10000, RZ ;  /* 0x000100000e117824 */ /* 0x000fe400078e00ff */
[-C--:B------:R-:W-:Y:S01]  /*0710*/  FSETP.GEU.AND P4, PT, R19, R0.reuse, PT ;  /* 0x000000001300720b */ /* 0x080fe20003f8e000 */
[----:B------:R-:W-:Y:S02]  /*0720*/  @!P2 VIADD R4, R9, 0x6 ;  /* 0x000000060904a836 */ /* 0x000fe40000000000 */
[----:B------:R-:W-:Y:S01]  /*0730*/  FADD R17, R6, -R17 ;  /* 0x8000001106117221 */ /* 0x000fe20000000000 */
[----:B------:R-:W-:Y:S01]  /*0740*/  FSEL R0, R19, R0, !P4 ;  /* 0x0000000013007208 */ /* 0x000fe20006000000 */
[----:B------:R-:W-:Y:S02]  /*0750*/  @!P3 VIADD R4, R9, 0x7 ;  /* 0x000000070904b836 */ /* 0x000fe40000000000 */
[----:B------:R-:W-:Y:S01]  /*0760*/  FMUL R17, R17, R17 ;  /* 0x0000001111117220 */ /* 0x000fe20000400000 */
[----:B------:R-:W-:-:S04]  /*0770*/  FSETP.GEU.AND P5, PT, R21, R0, PT ;  /* 0x000000001500720b */ /* 0x000fc80003fae000 */
[----:B------:R-:W-:Y:S02]  /*0780*/  FSEL R0, R21, R0, !P5 ;  /* 0x0000000015007208 */ /* 0x000fe40006800000 */
[----:B------:R-:W-:Y:S02]  /*0790*/  @!P4 IADD3 R4, PT, PT, R9, 0x8, RZ ;  /* 0x000000080904c810 */ /* 0x000fe40007ffe0ff */
[----:B------:R-:W-:-:S04]  /*07a0*/  FSETP.GEU.AND P6, PT, R15, R0, PT ;  /* 0x000000000f00720b */ /* 0x000fc80003fce000 */
[----:B------:R-:W-:Y:S01]  /*07b0*/  FSEL R0, R15, R0, !P6 ;  /* 0x000000000f007208 */ /* 0x000fe20007000000 */
[----:B------:R-:W-:Y:S01]  /*07c0*/  IMAD.U32 R15, R12, 0x10000, RZ ;  /* 0x000100000c0f7824 */ /* 0x000fe200078e00ff */
[----:B------:R-:W-:Y:S02]  /*07d0*/  @!P5 IADD3 R4, PT, PT, R9, 0x9, RZ ;  /* 0x000000090904d810 */ /* 0x000fe40007ffe0ff */
[----:B------:R-:W-:Y:S01]  /*07e0*/  FSETP.GEU.AND P0, PT, R17, R0, PT ;  /* 0x000000001100720b */ /* 0x000fe20003f0e000 */
[----:B------:R-:W-:-:S03]  /*07f0*/  FADD R15, R6, -R15 ;  /* 0x8000000f060f7221 */ /* 0x000fc60000000000 */
[----:B------:R-:W-:Y:S01]  /*0800*/  FSEL R0, R17, R0, !P0 ;  /* 0x0000000011007208 */ /* 0x000fe20004000000 */
[----:B------:R-:W-:Y:S01]  /*0810*/  FMUL R15, R15, R15 ;  /* 0x0000000f0f0f7220 */ /* 0x000fe20000400000 */
[----:B------:R-:W-:Y:S02]  /*0820*/  @!P6 VIADD R4, R9, 0xa ;  /* 0x0000000a0904e836 */ /* 0x000fe40000000000 */
        /* <DEDUP_REMOVED lines=10> */
[----:B------:R-:W-:Y:S02]  /*08d0*/  FSEL R0, R11, R0, !P3 ;  /* 0x000000000b007208 */ /* 0x000fe40005800000 */
[----:B------:R-:W-:Y:S02]  /*08e0*/  @!P2 IADD3 R4, PT, PT, R9, 0xd, RZ ;  /* 0x0000000d0904a810 */ /* 0x000fe40007ffe0ff */
[CC--:B------:R-:W-:Y:S02]  /*08f0*/  FSETP.GEU.AND P0, PT, R13.reuse, R0.reuse, PT ;  /* 0x000000000d00720b */ /* 0x0c0fe40003f0e000 */
[----:B------:R-:W-:Y:S02]  /*0900*/  IADD3 R2, P2, PT, R2, 0x20, RZ ;  /* 0x0000002002027810 */ /* 0x000fe40007f5e0ff */
[----:B------:R-:W-:Y:S01]  /*0910*/  FSEL R0, R13, R0, !P0 ;  /* 0x000000000d007208 */ /* 0x000fe20004000000 */
[----:B------:R-:W-:Y:S01]  /*0920*/  @!P3 VIADD R4, R9, 0xe ;  /* 0x0000000e0904b836 */ /* 0x000fe20000000000 */
[----:B------:R-:W-:-:S07]  /*0930*/  IADD3.X R3, PT, PT, RZ, R3, RZ, P2, !PT ;  /* 0x00000003ff037210 */ /* 0x000fce00017fe4ff */
[C---:B------:R-:W-:Y:S01]  /*0940*/  @!P0 IADD3 R4, PT, PT, R9.reuse, 0xf, RZ ;  /* 0x0000000f09048810 */ /* 0x040fe20007ffe0ff */
[----:B------:R-:W-:-:S05]  /*0950*/  VIADD R9, R9, 0x10 ;  /* 0x0000001009097836 */ /* 0x000fca0000000000 */
[----:B------:R-:W-:-:S13]  /*0960*/  ISETP.NE.AND P1, PT, R9, R7, PT ;  /* 0x000000070900720c */ /* 0x000fda0003f25270 */
[----:B------:R-:W-:Y:S05]  /*0970*/  @P1 BRA `(.L_x_8) ;  /* 0xfffffff8002c1947 */ /* 0x000fea000383ffff */
.L_x_7:
[----:B------:R-:W-:Y:S05]  /*0980*/  BRA.U !UP0, `(.L_x_6) ;  /* 0x0000000508d87547 */ /* 0x000fea000b800000 */
[----:B------:R-:W-:Y:S02]  /*0990*/  UISETP.GE.U32.AND UP0, UPT, UR7, 0x8, UPT ;  /* 0x000000080700788c */ /* 0x000fe4000bf06070 */
[----:B------:R-:W-:-:S04]  /*09a0*/  ULOP3.LUT UR5, UR6, 0x7, URZ, 0xc0, !UPT ;  /* 0x0000000706057892 */ /* 0x000fc8000f8ec0ff */
[----:B------:R-:W-:-:S03]  /*09b0*/  UISETP.NE.AND UP1, UPT, UR5, URZ, UPT ;  /* 0x000000ff0500728c */ /* 0x000fc6000bf25270 */
[----:B------:R-:W-:Y:S08]  /*09c0*/  BRA.U !UP0, `(.L_x_9) ;  /* 0x0000000108ec7547 */ /* 0x000ff0000b800000 */
[----:B------:R-:W0:Y:S02]  /*09d0*/  LDC.64 R10, c[0x0][0x388] ;  /* 0x0000e200ff0a7b82 */ /* 0x000e240000000a00 */
[----:B0-----:R-:W-:-:S05]  /*09e0*/  IMAD.WIDE.U32 R10, R7, 0x2, R10 ;  /* 0x00000002070a7825 */ /* 0x001fca00078e000a */
[----:B------:R-:W2:Y:S04]  /*09f0*/  LDG.E.U16 R9, desc[UR10][R10.64] ;  /* 0x0000000a0a097981 */ /* 0x000ea8000c1e1500 */
[----:B------:R-:W3:Y:S04]  /*0a00*/  LDG.E.U16 R12, desc[UR10][R10.64+0x2] ;  /* 0x0000020a0a0c7981 */ /* 0x000ee8000c1e1500 */
[----:B------:R-:W4:Y:S04]  /*0a10*/  LDG.E.U16 R14, desc[UR10][R10.64+0x4] ;  /* 0x0000040a0a0e7981 */ /* 0x000f28000c1e1500 */
[----:B------:R-:W5:Y:S04]  /*0a20*/  LDG.E.U16 R16, desc[UR10][R10.64+0x6] ;  /* 0x0000060a0a107981 */ /* 0x000f68000c1e1500 */
[----:B------:R-:W5:Y:S04]  /*0a30*/  LDG.E.U16 R17, desc[UR10][R10.64+0x8] ;  /* 0x0000080a0a117981 */ /* 0x000f68000c1e1500 */
[----:B------:R-:W5:Y:S04]  /*0a40*/  LDG.E.U16 R3, desc[UR10][R10.64+0xa] ;  /* 0x00000a0a0a037981 */ /* 0x000f68000c1e1500 */
[----:B------:R0:W5:Y:S04]  /*0a50*/  LDG.E.U16 R2, desc[UR10][R10.64+0xc] ;  /* 0x00000c0a0a027981 */ /* 0x000168000c1e1500 */
[----:B------:R-:W0:Y:S01]  /*0a60*/  LDG.E.U16 R8, desc[UR10][R10.64+0xe] ;  /* 0x00000e0a0a087981 */ /* 0x000e22000c1e1500 */
[----:B--2---:R-:W-:-:S04]  /*0a70*/  IMAD.U32 R9, R9, 0x10000, RZ ;  /* 0x0001000009097824 */ /* 0x004fc800078e00ff */
[----:B------:R-:W-:Y:S01]  /*0a80*/  FADD R9, R6, -R9 ;  /* 0x8000000906097221 */ /* 0x000fe20000000000 */
[----:B---3--:R-:W-:-:S03]  /*0a90*/  SHF.L.U32 R13, R12, 0x10, RZ ;  /* 0x000000100c0d7819 */ /* 0x008fc600000006ff */
[----:B------:R-:W-:Y:S01]  /*0aa0*/  FMUL R9, R9, R9 ;  /* 0x0000000909097220 */ /* 0x000fe20000400000 */
[----:B----4-:R-:W-:Y:S02]  /*0ab0*/  IMAD.U32 R15, R14, 0x10000, RZ ;  /* 0x000100000e0f7824 */ /* 0x010fe400078e00ff */
[C---:B------:R-:W-:Y:S02]  /*0ac0*/  FADD R13, R6.reuse, -R13 ;  /* 0x8000000d060d7221 */ /* 0x040fe40000000000 */
[-C--:B------:R-:W-:Y:S02]  /*0ad0*/  FSETP.GEU.AND P2, PT, R9, R0.reuse, PT ;  /* 0x000000000900720b */ /* 0x080fe40003f4e000 */
[----:B------:R-:W-:Y:S01]  /*0ae0*/  FMUL R13, R13, R13 ;  /* 0x0000000d0d0d7220 */ /* 0x000fe20000400000 */
[----:B------:R-:W-:Y:S01]  /*0af0*/  FADD R15, R6, -R15 ;  /* 0x8000000f060f7221 */ /* 0x000fe20000000000 */
[----:B-----5:R-:W-:Y:S01]  /*0b00*/  IMAD.U32 R17, R17, 0x10000, RZ ;  /* 0x0001000011117824 */ /* 0x020fe200078e00ff */
[----:B------:R-:W-:-:S02]  /*0b10*/  FSEL R0, R9, R0, !P2 ;  /* 0x0000000009007208 */ /* 0x000fc40005000000 */
[----:B------:R-:W-:Y:S01]  /*0b20*/  SHF.L.U32 R9, R16, 0x10, RZ ;  /* 0x0000001010097819 */ /* 0x000fe200000006ff */
[----:B------:R-:W-:Y:S01]  /*0b30*/  FMUL R15, R15, R15 ;  /* 0x0000000f0f0f7220 */ /* 0x000fe20000400000 */
[-C--:B------:R-:W-:Y:S01]  /*0b40*/  FSETP.GEU.AND P3, PT, R13, R0.reuse, PT ;  /* 0x000000000d00720b */ /* 0x080fe20003f6e000 */
[C---:B------:R-:W-:Y:S01]  /*0b50*/  FADD R17, R6.reuse, -R17 ;  /* 0x8000001106117221 */ /* 0x040fe20000000000 */
[----:B------:R-:W-:Y:S01]  /*0b60*/  SHF.L.U32 R3, R3, 0x10, RZ ;  /* 0x0000001003037819 */ /* 0x000fe200000006ff */
[C---:B------:R-:W-:Y:S01]  /*0b70*/  FADD R9, R6.reuse, -R9 ;  /* 0x8000000906097221 */ /* 0x040fe20000000000 */
[----:B------:R-:W-:Y:S01]  /*0b80*/  FSEL R0, R13, R0, !P3 ;  /* 0x000000000d007208 */ /* 0x000fe20005800000 */
[----:B------:R-:W-:Y:S01]  /*0b90*/  FMUL R17, R17, R17 ;  /* 0x0000001111117220 */ /* 0x000fe20000400000 */
[----:B------:R-:W-:Y:S01]  /*0ba0*/  SEL R4, R7, R4, !P2 ;  /* 0x0000000407047207 */ /* 0x000fe20005000000 */
[----:B------:R-:W-:Y:S01]  /*0bb0*/  FMUL R9, R9, R9 ;  /* 0x0000000909097220 */ /* 0x000fe20000400000 */
[----:B------:R-:W-:Y:S01]  /*0bc0*/  FSETP.GEU.AND P4, PT, R15, R0, PT ;  /* 0x000000000f00720b */ /* 0x000fe20003f8e000 */
[----:B------:R-:W-:Y:S01]  /*0bd0*/  FADD R3, R6, -R3 ;  /* 0x8000000306037221 */ /* 0x000fe20000000000 */
[----:B0-----:R-:W-:-:S02]  /*0be0*/  SHF.L.U32 R11, R8, 0x10, RZ ;  /* 0x00000010080b7819 */ /* 0x001fc400000006ff */
[----:B------:R-:W-:Y:S01]  /*0bf0*/  FSEL R0, R15, R0, !P4 ;  /* 0x000000000f007208 */ /* 0x000fe20006000000 */
[----:B------:R-:W-:Y:S01]  /*0c00*/  FMUL R3, R3, R3 ;  /* 0x0000000303037220 */ /* 0x000fe20000400000 */
[----:B------:R-:W-:Y:S02]  /*0c10*/  @!P3 VIADD R4, R7, 0x1 ;  /* 0x000000010704b836 */ /* 0x000fe40000000000 */
[----:B------:R-:W-:Y:S01]  /*0c20*/  FADD R11, R6, -R11 ;  /* 0x8000000b060b7221 */ /* 0x000fe20000000000 */
[----:B------:R-:W-:-:S03]  /*0c30*/  FSETP.GEU.AND P5, PT, R9, R0, PT ;  /* 0x000000000900720b */ /* 0x000fc60003fae000 */
[----:B------:R-:W-:Y:S01]  /*0c40*/  FMUL R11, R11, R11 ;  /* 0x0000000b0b0b7220 */ /* 0x000fe20000400000 */
        /* <DEDUP_REMOVED lines=11> */
[----:B------:R-:W-:-:S04]  /*0d00*/  FSETP.GEU.AND P2, PT, R9, R0, PT ;  /* 0x000000000900720b */ /* 0x000fc80003f4e000 */
[----:B------:R-:W-:Y:S01]  /*0d10*/  FSEL R0, R9, R0, !P2 ;  /* 0x0000000009007208 */ /* 0x000fe20005000000 */
[----:B------:R-:W-:-:S03]  /*0d20*/  @!P0 VIADD R4, R7, 0x5 ;  /* 0x0000000507048836 */ /* 0x000fc60000000000 */
[----:B------:R-:W-:-:S04]  /*0d30*/  FSETP.GEU.AND P3, PT, R11, R0, PT ;  /* 0x000000000b00720b */ /* 0x000fc80003f6e000 */
[----:B------:R-:W-:Y:S02]  /*0d40*/  FSEL R0, R11, R0, !P3 ;  /* 0x000000000b007208 */ /* 0x000fe40005800000 */
[----:B------:R-:W-:-:S07]  /*0d50*/  @!P2 IADD3 R4, PT, PT, R7, 0x6, RZ ;  /* 0x000000060704a810 */ /* 0x000fce0007ffe0ff */
[C---:B------:R-:W-:Y:S01]  /*0d60*/  @!P3 VIADD R4, R7.reuse, 0x7 ;  /* 0x000000070704b836 */ /* 0x040fe20000000000 */
[----:B------:R-:W-:-:S07]  /*0d70*/  IADD3 R7, PT, PT, R7, 0x8, RZ ;  /* 0x0000000807077810 */ /* 0x000fce0007ffe0ff */
.L_x_9:
        /* <DEDUP_REMOVED lines=10> */
[----:B------:R-:W5:Y:S01]  /*0e20*/  LDG.E.U16 R14, desc[UR10][R2.64+0x6] ;  /* 0x0000060a020e7981 */ /* 0x000f62000c1e1500 */
[----:B--2---:R-:W-:-:S04]  /*0e30*/  IMAD.U32 R9, R8, 0x10000, RZ ;  /* 0x0001000008097824 */ /* 0x004fc800078e00ff */
[----:B------:R-:W-:Y:S01]  /*0e40*/  FADD R9, R6, -R9 ;  /* 0x8000000906097221 */ /* 0x000fe20000000000 */
[----:B---3--:R-:W-:-:S03]  /*0e50*/  SHF.L.U32 R11, R10, 0x10, RZ ;  /* 0x000000100a0b7819 */ /* 0x008fc600000006ff */
[----:B------:R-:W-:Y:S01]  /*0e60*/  FMUL R9, R9, R9 ;  /* 0x0000000909097220 */ /* 0x000fe20000400000 */
[----:B----4-:R-:W-:Y:S02]  /*0e70*/  IMAD.U32 R13, R12, 0x10000, RZ ;  /* 0x000100000c0d7824 */ /* 0x010fe400078e00ff */
[----:B------:R-:W-:Y:S01]  /*0e80*/  FADD R11, R6, -R11 ;  /* 0x8000000b060b7221 */ /* 0x000fe20000000000 */
[----:B-----5:R-:W-:Y:S01]  /*0e90*/  SHF.L.U32 R3, R14, 0x10, RZ ;  /* 0x000000100e037819 */ /* 0x020fe200000006ff */
[C---:B------:R-:W-:Y:S01]  /*0ea0*/  FADD R13, R6.reuse, -R13 ;  /* 0x8000000d060d7221 */ /* 0x040fe20000000000 */
[-C--:B------:R-:W-:Y:S01]  /*0eb0*/  FSETP.GEU.AND P0, PT, R9, R0.reuse, PT ;  /* 0x000000000900720b */ /* 0x080fe20003f0e000 */
[----:B------:R-:W-:Y:S02]  /*0ec0*/  FMUL R11, R11, R11 ;  /* 0x0000000b0b0b7220 */ /* 0x000fe40000400000 */
[----:B------:R-:W-:Y:S01]  /*0ed0*/  FMUL R13, R13, R13 ;  /* 0x0000000d0d0d7220 */ /* 0x000fe20000400000 */
[----:B------:R-:W-:Y:S01]  /*0ee0*/  FSEL R0, R9, R0, !P0 ;  /* 0x0000000009007208 */ /* 0x000fe20004000000 */
[----:B------:R-:W-:Y:S01]  /*0ef0*/  FADD R3, R6, -R3 ;  /* 0x8000000306037221 */ /* 0x000fe20000000000 */
[----:B------:R-:W-:-:S02]  /*0f00*/  SEL R4, R7, R4, !P0 ;  /* 0x0000000407047207 */ /* 0x000fc40004000000 */
[----:B------:R-:W-:Y:S01]  /*0f10*/  FSETP.GEU.AND P1, PT, R11, R0, PT ;  /* 0x000000000b00720b */ /* 0x000fe20003f2e000 */
[----:B------:R-:W-:-:S03]  /*0f20*/  FMUL R3, R3, R3 ;  /* 0x0000000303037220 */ /* 0x000fc60000400000 */
[----:B------:R-:W-:-:S04]  /*0f30*/  FSEL R0, R11, R0, !P1 ;  /* 0x000000000b007208 */ /* 0x000fc80004800000 */
        /* <DEDUP_REMOVED lines=8> */
.L_x_10:
[----:B------:R-:W-:Y:S05]  /*0fc0*/  BRA.U !UP1, `(.L_x_6) ;  /* 0x0000000109487547 */ /* 0x000fea000b800000 */
[----:B------:R-:W0:Y:S01]  /*0fd0*/  LDC.64 R2, c[0x0][0x388] ;  /* 0x0000e200ff027b82 */ /* 0x000e220000000a00 */
[----:B------:R-:W-:Y:S01]  /*0fe0*/  UIADD3 UR4, UPT, UPT, -UR4, URZ, URZ ;  /* 0x000000ff04047290 */ /* 0x000fe2000fffe1ff */
[----:B0-----:R-:W-:-:S04]  /*0ff0*/  IMAD.WIDE.U32 R2, R7, 0x2, R2 ;  /* 0x0000000207027825 */ /* 0x001fc800078e0002 */
[----:B------:R-:W-:-:S07]  /*1000*/  IMAD.MOV.U32 R8, RZ, RZ, R2 ;  /* 0x000000ffff087224 */ /* 0x000fce00078e0002 */
.L_x_11:
[----:B------:R-:W-:-:S06]  /*1010*/  MOV R2, R8 ;  /* 0x0000000800027202 */ /* 0x000fcc0000000f00 */
[----:B------:R0:W2:Y:S01]  /*1020*/  LDG.E.U16 R2, desc[UR10][R2.64] ;  /* 0x0000000a02027981 */ /* 0x0000a2000c1e1500 */
[----:B------:R-:W-:Y:S01]  /*1030*/  UIADD3 UR4, UPT, UPT, UR4, 0x1, URZ ;  /* 0x0000000104047890 */ /* 0x000fe2000fffe0ff */
[----:B------:R-:W-:-:S03]  /*1040*/  IADD3 R8, P1, PT, R8, 0x2, RZ ;  /* 0x0000000208087810 */ /* 0x000fc60007f3e0ff */
[----:B------:R-:W-:Y:S01]  /*1050*/  UISETP.NE.AND UP0, UPT, UR4, URZ, UPT ;  /* 0x000000ff0400728c */ /* 0x000fe2000bf05270 */
[----:B0-----:R-:W-:Y:S01]  /*1060*/  IADD3.X R3, PT, PT, RZ, R3, RZ, P1, !PT ;  /* 0x00000003ff037210 */ /* 0x001fe20000ffe4ff */
[----:B--2---:R-:W-:-:S04]  /*1070*/  IMAD.U32 R9, R2, 0x10000, RZ ;  /* 0x0001000002097824 */ /* 0x004fc800078e00ff */
[----:B------:R-:W-:-:S04]  /*1080*/  FADD R9, R6, -R9 ;  /* 0x8000000906097221 */ /* 0x000fc80000000000 */
[----:B------:R-:W-:-:S05]  /*1090*/  FMUL R9, R9, R9 ;  /* 0x0000000909097220 */ /* 0x000fca0000400000 */
[----:B------:R-:W-:-:S04]  /*10a0*/  FSETP.GEU.AND P0, PT, R9, R0, PT ;  /* 0x000000000900720b */ /* 0x000fc80003f0e000 */
[C---:B------:R-:W-:Y:S01]  /*10b0*/  SEL R4, R7.reuse, R4, !P0 ;  /* 0x0000000407047207 */ /* 0x040fe20004000000 */
[----:B------:R-:W-:Y:S01]  /*10c0*/  VIADD R7, R7, 0x1 ;  /* 0x0000000107077836 */ /* 0x000fe20000000000 */
[----:B------:R-:W-:Y:S01]  /*10d0*/  FSEL R0, R9, R0, !P0 ;  /* 0x0000000009007208 */ /* 0x000fe20004000000 */
[----:B------:R-:W-:Y:S06]  /*10e0*/  BRA.U UP0, `(.L_x_11) ;  /* 0xfffffffd00c87547 */ /* 0x000fec000b83ffff */
.L_x_6:
[----:B------:R-:W0:Y:S08]  /*10f0*/  LDC.64 R2, c[0x0][0x390] ;  /* 0x0000e400ff027b82 */ /* 0x000e300000000a00 */
[----:B------:R-:W1:Y:S01]  /*1100*/  LDC.64 R6, c[0x0][0x398] ;  /* 0x0000e600ff067b82 */ /* 0x000e620000000a00 */
[----:B0-----:R-:W-:-:S05]  /*1110*/  IMAD.WIDE R2, R5, 0x4, R2 ;  /* 0x0000000405027825 */ /* 0x001fca00078e0202 */
[----:B------:R-:W-:Y:S04]  /*1120*/  STG.E desc[UR10][R2.64], R4 ;  /* 0x0000000402007986 */ /* 0x000fe8000c10190a */
[----:B-1----:R-:W-:Y:S01]  /*1130*/  REDG.E.ADD.F32.FTZ.RN.STRONG.GPU desc[UR10][R6.64], R0 ;  /* 0x00000000060079a6 */ /* 0x002fe2000c12f30a */
[----:B------:R-:W-:Y:S05]  /*1140*/  EXIT ;  /* 0x000000000000794d */ /* 0x000fea0003800000 */
.L_x_12:
        /* <DEDUP_REMOVED lines=11> */
.L_x_16:


//--------------------- .nv.shared.reserved.0     --------------------------
	.section	.nv.shared.reserved.0,"aw",@nobits
	.weak		__nv_reservedSMEM_offset_0_alias
	.size		__nv_reservedSMEM_offset_0_alias, 0, 64
	.other		__nv_reservedSMEM_offset_0_alias,@"STO_CUDA_RESERVED_SHARED STV_DEFAULT"
__nv_reservedSMEM_offset_0_alias:
	.zero		0
	.zero		64


//--------------------- .nv.constant0._Z23update_centroids_kernelPK13__nv_bfloat16PS_S1_PKii --------------------------
	.section	.nv.constant0._Z23update_centroids_kernelPK13__nv_bfloat16PS_S1_PKii,"a",@progbits
	.sectionflags	@""
	.align	4
.nv.constant0._Z23update_centroids_kernelPK13__nv_bfloat16PS_S1_PKii:
	.zero		932


//--------------------- .nv.constant0._Z18update_sums_kernelPK13__nv_bfloat16PKiPS_Pii --------------------------
	.section	.nv.constant0._Z18update_sums_kernelPK13__nv_bfloat16PKiPS_Pii,"a",@progbits
	.sectionflags	@""
	.align	4
.nv.constant0._Z18update_sums_kernelPK13__nv_bfloat16PKiPS_Pii:
	.zero		932


//--------------------- .nv.constant0._Z16zero_sums_kernelP13__nv_bfloat16Pii --------------------------
	.section	.nv.constant0._Z16zero_sums_kernelP13__nv_bfloat16Pii,"a",@progbits
	.sectionflags	@""
	.align	4
.nv.constant0._Z16zero_sums_kernelP13__nv_bfloat16Pii:
	.zero		916


//--------------------- .nv.constant0._Z17assignment_kernelPK13__nv_bfloat16S1_PiPfii --------------------------
	.section	.nv.constant0._Z17assignment_kernelPK13__nv_bfloat16S1_PiPfii,"a",@progbits
	.sectionflags	@""
	.align	4
.nv.constant0._Z17assignment_kernelPK13__nv_bfloat16S1_PiPfii:
	.zero		936


//--------------------- SYMBOLS --------------------------

	.type		.nv.reservedSmem.offset0,@object
	.size		.nv.reservedSmem.offset0,0x4
